	.target	sm_100a

	.elftype	@"ET_EXEC"


//--------------------- .note.nv.tkinfo           --------------------------
	.section	.note.nv.tkinfo,"",@"SHT_NOTE"
	.sectionflags	@"SHF_NOTE_NV_TKINFO"
	.tkinfo
        /*0018*/ 	.word	0x00000002
        /*0030*/ 	.string	""
        /*0030*/ 	.string	"ptxas"
        /*0030*/ 	.string	"Cuda compilation tools, release 13.0, V13.0.88"
        /*0030*/ 	.string	"Build cuda_13.0.r13.0/compiler.36424714_0"
        /*0030*/ 	.string	"-arch sm_100a -m 64 "



//--------------------- .note.nv.cuinfo           --------------------------
	.section	.note.nv.cuinfo,"",@"SHT_NOTE"
	.sectionflags	@"SHF_NOTE_NV_CUINFO"
        /*0018*/ 	.short	0x0002
        /*001a*/ 	.short	0x0064
        /*001c*/ 	.short	0x0082
	.zero		2


//--------------------- .nv.info                  --------------------------
	.section	.nv.info,"",@"SHT_CUDA_INFO"
	.align	4


	//----- nvinfo : EIATTR_REGCOUNT
	.align		4
        /*0000*/ 	.byte	0x04, 0x2f
        /*0002*/ 	.short	(.L_19 - .L_18)
	.align		4
.L_18:
        /*0004*/ 	.word	index@(_ZN7cutlass13device_kernelINS_4gemm6kernel13GemmUniversalIN4cute5tupleIJiiiiEEENS1_10collective13CollectiveMmaINS1_35MainloopSm100TmaUmmaWarpSpecializedILi3ELi2ELi4ENS5_IJNS4_1CILi1EEENSA_ILi2EEESB_EEEEENS5_IJNSA_ILi128EEESF_NSA_ILi32EEEEEENS_10tfloat32_tENS5_IJlSB_lEEESI_SJ_NS4_8TiledMMAINS4_8MMA_AtomIJNS4_17SM100_MMA_TF32_SSISI_SI_fLi128ELi128ELNS4_4UMMA5MajorE0ELSO_0ELNSN_7ScaleInE0ELSP_0EEEEEENS4_6LayoutINS5_IJSB_SB_SB_EEENS5_IJNSA_ILi0EEESU_SU_EEEEENS5_IJNS4_10UnderscoreESX_SX_EEEEENS4_23SM90_TMA_LOAD_MULTICASTENS4_14ComposedLayoutINS4_7SwizzleILi3ELi4ELi3EEENS4_18smem_ptr_flag_bitsILi32EEENSS_INS5_IJNSA_ILi8EEESG_EEENS5_IJSG_SB_EEEEEEEvNS4_8identityENS4_13SM90_TMA_LOADES1A_vS1B_EENS_8epilogue10collective18CollectiveEpilogueINS1E_23Sm100TmaWarpSpecializedILi4ELi2ELi16ELb1ELb0EEEJSH_NS5_IJNSS_ISF_SB_EENSS_INSA_ILi16EEESB_EEEEESI_SJ_SI_SJ_NS1E_6fusion15FusionCallbacksIS1I_NS1N_17LinearCombinationISI_fSI_fLNS_15FloatRoundStyleE2EEESH_S1M_JEEENS4_5SM1004TMEM4LOAD26SM100_TMEM_LOAD_32dp32b16xES1C_NS11_INS12_ILi2ELi4ELi3EEES15_NSS_INS5_IJS16_S1K_EEENS5_IJS1K_SB_EEEEEEENS4_39AutoVectorizingCopyWithAssumedAlignmentILi128EEENS4_14SM90_TMA_STOREES21_S23_S23_EEEvvEEEEvNT_6ParamsE)
        /*0008*/ 	.word	0x0000004f


	//----- nvinfo : EIATTR_FRAME_SIZE
	.align		4
.L_19:
        /*000c*/ 	.byte	0x04, 0x11
        /*000e*/ 	.short	(.L_21 - .L_20)
	.align		4
.L_20:
        /*0010*/ 	.word	index@($__internal_2_$__cuda_sm10x_tcgen05_guardrail_trap_unallocated_columns_being_dealloced)
        /*0014*/ 	.word	0x00000000


	//----- nvinfo : EIATTR_FRAME_SIZE
	.align		4
.L_21:
        /*0018*/ 	.byte	0x04, 0x11
        /*001a*/ 	.short	(.L_23 - .L_22)
	.align		4
.L_22:
        /*001c*/ 	.word	index@($__internal_1_$__cuda_sm10x_tcgen05_guardrail_trap_phase_invalid_during_alloc)
        /*0020*/ 	.word	0x00000000


	//----- nvinfo : EIATTR_FRAME_SIZE
	.align		4
.L_23:
        /*0024*/ 	.byte	0x04, 0x11
        /*0026*/ 	.short	(.L_25 - .L_24)
	.align		4
.L_24:
        /*0028*/ 	.word	index@($__internal_0_$__cuda_sm10x_tcgen05_guardrail_trap_col_being_dealloced_not_returned_by_alloc)
        /*002c*/ 	.word	0x00000000


	//----- nvinfo : EIATTR_FRAME_SIZE
	.align		4
.L_25:
        /*0030*/ 	.byte	0x04, 0x11
        /*0032*/ 	.short	(.L_27 - .L_26)
	.align		4
.L_26:
        /*0034*/ 	.word	index@(_ZN7cutlass13device_kernelINS_4gemm6kernel13GemmUniversalIN4cute5tupleIJiiiiEEENS1_10collective13CollectiveMmaINS1_35MainloopSm100TmaUmmaWarpSpecializedILi3ELi2ELi4ENS5_IJNS4_1CILi1EEENSA_ILi2EEESB_EEEEENS5_IJNSA_ILi128EEESF_NSA_ILi32EEEEEENS_10tfloat32_tENS5_IJlSB_lEEESI_SJ_NS4_8TiledMMAINS4_8MMA_AtomIJNS4_17SM100_MMA_TF32_SSISI_SI_fLi128ELi128ELNS4_4UMMA5MajorE0ELSO_0ELNSN_7ScaleInE0ELSP_0EEEEEENS4_6LayoutINS5_IJSB_SB_SB_EEENS5_IJNSA_ILi0EEESU_SU_EEEEENS5_IJNS4_10UnderscoreESX_SX_EEEEENS4_23SM90_TMA_LOAD_MULTICASTENS4_14ComposedLayoutINS4_7SwizzleILi3ELi4ELi3EEENS4_18smem_ptr_flag_bitsILi32EEENSS_INS5_IJNSA_ILi8EEESG_EEENS5_IJSG_SB_EEEEEEEvNS4_8identityENS4_13SM90_TMA_LOADES1A_vS1B_EENS_8epilogue10collective18CollectiveEpilogueINS1E_23Sm100TmaWarpSpecializedILi4ELi2ELi16ELb1ELb0EEEJSH_NS5_IJNSS_ISF_SB_EENSS_INSA_ILi16EEESB_EEEEESI_SJ_SI_SJ_NS1E_6fusion15FusionCallbacksIS1I_NS1N_17LinearCombinationISI_fSI_fLNS_15FloatRoundStyleE2EEESH_S1M_JEEENS4_5SM1004TMEM4LOAD26SM100_TMEM_LOAD_32dp32b16xES1C_NS11_INS12_ILi2ELi4ELi3EEES15_NSS_INS5_IJS16_S1K_EEENS5_IJS1K_SB_EEEEEEENS4_39AutoVectorizingCopyWithAssumedAlignmentILi128EEENS4_14SM90_TMA_STOREES21_S23_S23_EEEvvEEEEvNT_6ParamsE)
        /*0038*/ 	.word	0x00000000


	//----- nvinfo : EIATTR_MIN_STACK_SIZE
	.align		4
.L_27:
        /*003c*/ 	.byte	0x04, 0x12
        /*003e*/ 	.short	(.L_29 - .L_28)
	.align		4
.L_28:
        /*0040*/ 	.word	index@(_ZN7cutlass13device_kernelINS_4gemm6kernel13GemmUniversalIN4cute5tupleIJiiiiEEENS1_10collective13CollectiveMmaINS1_35MainloopSm100TmaUmmaWarpSpecializedILi3ELi2ELi4ENS5_IJNS4_1CILi1EEENSA_ILi2EEESB_EEEEENS5_IJNSA_ILi128EEESF_NSA_ILi32EEEEEENS_10tfloat32_tENS5_IJlSB_lEEESI_SJ_NS4_8TiledMMAINS4_8MMA_AtomIJNS4_17SM100_MMA_TF32_SSISI_SI_fLi128ELi128ELNS4_4UMMA5MajorE0ELSO_0ELNSN_7ScaleInE0ELSP_0EEEEEENS4_6LayoutINS5_IJSB_SB_SB_EEENS5_IJNSA_ILi0EEESU_SU_EEEEENS5_IJNS4_10UnderscoreESX_SX_EEEEENS4_23SM90_TMA_LOAD_MULTICASTENS4_14ComposedLayoutINS4_7SwizzleILi3ELi4ELi3EEENS4_18smem_ptr_flag_bitsILi32EEENSS_INS5_IJNSA_ILi8EEESG_EEENS5_IJSG_SB_EEEEEEEvNS4_8identityENS4_13SM90_TMA_LOADES1A_vS1B_EENS_8epilogue10collective18CollectiveEpilogueINS1E_23Sm100TmaWarpSpecializedILi4ELi2ELi16ELb1ELb0EEEJSH_NS5_IJNSS_ISF_SB_EENSS_INSA_ILi16EEESB_EEEEESI_SJ_SI_SJ_NS1E_6fusion15FusionCallbacksIS1I_NS1N_17LinearCombinationISI_fSI_fLNS_15FloatRoundStyleE2EEESH_S1M_JEEENS4_5SM1004TMEM4LOAD26SM100_TMEM_LOAD_32dp32b16xES1C_NS11_INS12_ILi2ELi4ELi3EEES15_NSS_INS5_IJS16_S1K_EEENS5_IJS1K_SB_EEEEEEENS4_39AutoVectorizingCopyWithAssumedAlignmentILi128EEENS4_14SM90_TMA_STOREES21_S23_S23_EEEvvEEEEvNT_6ParamsE)
        /*0044*/ 	.word	0x00000000
.L_29:


//--------------------- .nv.compat                --------------------------
	.section	.nv.compat,"",@"SHT_CUDA_COMPAT_INFO"
	.align	4
        /*0000*/ 	.byte	0x02, 0x09, 0x01, 0x00, 0x02, 0x02, 0x02, 0x00, 0x02, 0x05, 0x05, 0x00, 0x03, 0x07, 0x01, 0x01
        /*0010*/ 	.byte	0x02, 0x03, 0x01, 0x00, 0x02, 0x06, 0x01, 0x00, 0x04, 0x0b, 0x08, 0x00, 0x09, 0x00, 0x00, 0x00
        /*0020*/ 	.byte	0x00, 0x00, 0x00, 0x00


//--------------------- .nv.info._ZN7cutlass13device_kernelINS_4gemm6kernel13GemmUniversalIN4cute5tupleIJiiiiEEENS1_10collective13CollectiveMmaINS1_35MainloopSm100TmaUmmaWarpSpecializedILi3ELi2ELi4ENS5_IJNS4_1CILi1EEENSA_ILi2EEESB_EEEEENS5_IJNSA_ILi128EEESF_NSA_ILi32EEEEEENS_10tfloat32_tENS5_IJlSB_lEEESI_SJ_NS4_8TiledMMAINS4_8MMA_AtomIJNS4_17SM100_MMA_TF32_SSISI_SI_fLi128ELi128ELNS4_4UMMA5MajorE0ELSO_0ELNSN_7ScaleInE0ELSP_0EEEEEENS4_6LayoutINS5_IJSB_SB_SB_EEENS5_IJNSA_ILi0EEESU_SU_EEEEENS5_IJNS4_10UnderscoreESX_SX_EEEEENS4_23SM90_TMA_LOAD_MULTICASTENS4_14ComposedLayoutINS4_7SwizzleILi3ELi4ELi3EEENS4_18smem_ptr_flag_bitsILi32EEENSS_INS5_IJNSA_ILi8EEESG_EEENS5_IJSG_SB_EEEEEEEvNS4_8identityENS4_13SM90_TMA_LOADES1A_vS1B_EENS_8epilogue10collective18CollectiveEpilogueINS1E_23Sm100TmaWarpSpecializedILi4ELi2ELi16ELb1ELb0EEEJSH_NS5_IJNSS_ISF_SB_EENSS_INSA_ILi16EEESB_EEEEESI_SJ_SI_SJ_NS1E_6fusion15FusionCallbacksIS1I_NS1N_17LinearCombinationISI_fSI_fLNS_15FloatRoundStyleE2EEESH_S1M_JEEENS4_5SM1004TMEM4LOAD26SM100_TMEM_LOAD_32dp32b16xES1C_NS11_INS12_ILi2ELi4ELi3EEES15_NSS_INS5_IJS16_S1K_EEENS5_IJS1K_SB_EEEEEEENS4_39AutoVectorizingCopyWithAssumedAlignmentILi128EEENS4_14SM90_TMA_STOREES21_S23_S23_EEEvvEEEEvNT_6ParamsE --------------------------
	.section	.nv.info._ZN7cutlass13device_kernelINS_4gemm6kernel13GemmUniversalIN4cute5tupleIJiiiiEEENS1_10collective13CollectiveMmaINS1_35MainloopSm100TmaUmmaWarpSpecializedILi3ELi2ELi4ENS5_IJNS4_1CILi1EEENSA_ILi2EEESB_EEEEENS5_IJNSA_ILi128EEESF_NSA_ILi32EEEEEENS_10tfloat32_tENS5_IJlSB_lEEESI_SJ_NS4_8TiledMMAINS4_8MMA_AtomIJNS4_17SM100_MMA_TF32_SSISI_SI_fLi128ELi128ELNS4_4UMMA5MajorE0ELSO_0ELNSN_7ScaleInE0ELSP_0EEEEEENS4_6LayoutINS5_IJSB_SB_SB_EEENS5_IJNSA_ILi0EEESU_SU_EEEEENS5_IJNS4_10UnderscoreESX_SX_EEEEENS4_23SM90_TMA_LOAD_MULTICASTENS4_14ComposedLayoutINS4_7SwizzleILi3ELi4ELi3EEENS4_18smem_ptr_flag_bitsILi32EEENSS_INS5_IJNSA_ILi8EEESG_EEENS5_IJSG_SB_EEEEEEEvNS4_8identityENS4_13SM90_TMA_LOADES1A_vS1B_EENS_8epilogue10collective18CollectiveEpilogueINS1E_23Sm100TmaWarpSpecializedILi4ELi2ELi16ELb1ELb0EEEJSH_NS5_IJNSS_ISF_SB_EENSS_INSA_ILi16EEESB_EEEEESI_SJ_SI_SJ_NS1E_6fusion15FusionCallbacksIS1I_NS1N_17LinearCombinationISI_fSI_fLNS_15FloatRoundStyleE2EEESH_S1M_JEEENS4_5SM1004TMEM4LOAD26SM100_TMEM_LOAD_32dp32b16xES1C_NS11_INS12_ILi2ELi4ELi3EEES15_NSS_INS5_IJS16_S1K_EEENS5_IJS1K_SB_EEEEEEENS4_39AutoVectorizingCopyWithAssumedAlignmentILi128EEENS4_14SM90_TMA_STOREES21_S23_S23_EEEvvEEEEvNT_6ParamsE,"",@"SHT_CUDA_INFO"
	.sectionflags	@""
	.align	4


	//----- nvinfo : EIATTR_CUDA_API_VERSION
	.align		4
        /*0000*/ 	.byte	0x04, 0x37
        /*0002*/ 	.short	(.L_31 - .L_30)
.L_30:
        /*0004*/ 	.word	0x00000082


	//----- nvinfo : EIATTR_KPARAM_INFO
	.align		4
.L_31:
        /*0008*/ 	.byte	0x04, 0x17
        /*000a*/ 	.short	(.L_33 - .L_32)
.L_32:
        /*000c*/ 	.word	0x00000000
        /*0010*/ 	.short	0x0000
        /*0012*/ 	.short	0x0000
        /*0014*/ 	.byte	0x00, 0xf0, 0x01, 0x20


	//----- nvinfo : EIATTR_AT_ENTRY_FRAGMENTS
	.align		4
.L_33:
        /*0018*/ 	.byte	0x04, 0x4f
        /*001a*/ 	.short	(.L_35 - .L_34)


	//   ....[0]....
.L_34:
        /*001c*/ 	.word	0x00000006


	//----- nvinfo : EIATTR_RESERVED_SMEM_USED
	.align		4
.L_35:
        /*0020*/ 	.byte	0x01, 0x41
	.zero		2


	//----- nvinfo : EIATTR_SPARSE_MMA_MASK
	.align		4
        /*0024*/ 	.byte	0x03, 0x50
        /*0026*/ 	.short	0x0000


	//----- nvinfo : EIATTR_TCGEN05_1CTA_USED
	.align		4
        /*0028*/ 	.byte	0x01, 0x51
	.zero		2


	//----- nvinfo : EIATTR_MAXREG_COUNT
	.align		4
        /*002c*/ 	.byte	0x03, 0x1b
        /*002e*/ 	.short	0x00ff


	//----- nvinfo : EIATTR_NUM_BARRIERS
	.align		4
        /*0030*/ 	.byte	0x02, 0x4c
        /*0032*/ 	.byte	0x07
	.zero		1


	//----- nvinfo : EIATTR_EXTERNS
	.align		4
        /*0034*/ 	.byte	0x04, 0x0f
        /*0036*/ 	.short	(.L_37 - .L_36)


	//   ....[0]....
	.align		4
.L_36:
        /*0038*/ 	.word	index@(__assertfail)


	//----- nvinfo : EIATTR_MERCURY_ISA_VERSION
	.align		4
.L_37:
        /*003c*/ 	.byte	0x03, 0x5f
        /*003e*/ 	.short	0x0101


	//----- nvinfo : EIATTR_INT_WARP_WIDE_INSTR_OFFSETS
	.align		4
        /*0040*/ 	.byte	0x04, 0x31
        /*0042*/ 	.short	(.L_39 - .L_38)


	//   ....[0]....
.L_38:
        /*0044*/ 	.word	0x00003bf0


	//   ....[1]....
        /*0048*/ 	.word	0x00003c20


	//   ....[2]....
        /*004c*/ 	.word	0x00003c40


	//   ....[3]....
        /*0050*/ 	.word	0x00004770


	//   ....[4]....
        /*0054*/ 	.word	0x000047d0


	//   ....[5]....
        /*0058*/ 	.word	0x000048c0


	//   ....[6]....
        /*005c*/ 	.word	0x00004930


	//   ....[7]....
        /*0060*/ 	.word	0x00004a20


	//   ....[8]....
        /*0064*/ 	.word	0x00004a90


	//   ....[9]....
        /*0068*/ 	.word	0x00004b90


	//   ....[10]....
        /*006c*/ 	.word	0x00004c00


	//   ....[11]....
        /*0070*/ 	.word	0x00004d10


	//   ....[12]....
        /*0074*/ 	.word	0x00004d90


	//   ....[13]....
        /*0078*/ 	.word	0x00004e90


	//   ....[14]....
        /*007c*/ 	.word	0x00004f10


	//   ....[15]....
        /*0080*/ 	.word	0x00005010


	//   ....[16]....
        /*0084*/ 	.word	0x00005090


	//   ....[17]....
        /*0088*/ 	.word	0x00005180


	//   ....[18]....
        /*008c*/ 	.word	0x00005210


	//----- nvinfo : EIATTR_COOP_GROUP_MASK_REGIDS
	.align		4
.L_39:
        /*0090*/ 	.byte	0x04, 0x29
        /*0092*/ 	.short	(.L_41 - .L_40)


	//   ....[0]....
.L_40:
        /*0094*/ 	.word	0xffffffff


	//   ....[1]....
        /*0098*/ 	.word	0xffffffff


	//   ....[2]....
        /*009c*/ 	.word	0xffffffff


	//   ....[3]....
        /*00a0*/ 	.word	0xffffffff


	//   ....[4]....
        /*00a4*/ 	.word	0xffffffff


	//   ....[5]....
        /*00a8*/ 	.word	0xffffffff


	//   ....[6]....
        /*00ac*/ 	.word	0xffffffff


	//   ....[7]....
        /*00b0*/ 	.word	0xffffffff


	//   ....[8]....
        /*00b4*/ 	.word	0xffffffff


	//   ....[9]....
        /*00b8*/ 	.word	0xffffffff


	//   ....[10]....
        /*00bc*/ 	.word	0xffffffff


	//   ....[11]....
        /*00c0*/ 	.word	0xffffffff


	//   ....[12]....
        /*00c4*/ 	.word	0xffffffff


	//   ....[13]....
        /*00c8*/ 	.word	0xffffffff


	//----- nvinfo : EIATTR_COOP_GROUP_INSTR_OFFSETS
	.align		4
.L_41:
        /*00cc*/ 	.byte	0x04, 0x28
        /*00ce*/ 	.short	(.L_43 - .L_42)


	//   ....[0]....
.L_42:
        /*00d0*/ 	.word	0x00000080


	//   ....[1]....
        /*00d4*/ 	.word	0x000004f0


	//   ....[2]....
        /*00d8*/ 	.word	0x00000680


	//   ....[3]....
        /*00dc*/ 	.word	0x00000820


	//   ....[4]....
        /*00e0*/ 	.word	0x00000920


	//   ....[5]....
        /*00e4*/ 	.word	0x00000a90


	//   ....[6]....
        /*00e8*/ 	.word	0x00000c30


	//   ....[7]....
        /*00ec*/ 	.word	0x00000de0


	//   ....[8]....
        /*00f0*/ 	.word	0x00002010


	//   ....[9]....
        /*00f4*/ 	.word	0x00002e40


	//   ....[10]....
        /*00f8*/ 	.word	0x00003050


	//   ....[11]....
        /*00fc*/ 	.word	0x00003080


	//   ....[12]....
        /*0100*/ 	.word	0x00003ad0


	//   ....[13]....
        /*0104*/ 	.word	0x00003d00


	//----- nvinfo : EIATTR_VRC_CTA_INIT_COUNT
	.align		4
.L_43:
        /*0108*/ 	.byte	0x02, 0x4a
        /*010a*/ 	.byte	0x80
	.zero		1


	//----- nvinfo : EIATTR_SYSCALL_OFFSETS
	.align		4
        /*010c*/ 	.byte	0x04, 0x46
        /*010e*/ 	.short	(.L_45 - .L_44)


	//   ....[0]....
.L_44:
        /*0110*/ 	.word	0x00005eb0


	//   ....[1]....
        /*0114*/ 	.word	0x00005fa0


	//   ....[2]....
        /*0118*/ 	.word	0x00006760


	//   ....[3]....
        /*011c*/ 	.word	0x000070e0


	//   ....[4]....
        /*0120*/ 	.word	0x00007a30


	//   ....[5]....
        /*0124*/ 	.word	0x000083d0


	//   ....[6]....
        /*0128*/ 	.word	0x00008d70


	//   ....[7]....
        /*012c*/ 	.word	0x00009740


	//   ....[8]....
        /*0130*/ 	.word	0x0000a0e0


	//   ....[9]....
        /*0134*/ 	.word	0x0000aa30


	//----- nvinfo : EIATTR_MBARRIER_INSTR_OFFSETS
	.align		4
.L_45:
        /*0138*/ 	.byte	0x04, 0x39
        /*013a*/ 	.short	(.L_47 - .L_46)


	//   ....[0]....
.L_46:
        /*013c*/ 	.word	0x00000610
        /*0140*/ 	.word	0x000000ff
        /*0144*/ 	.word	0x00000000
        /*0148*/ 	.short	0x0100
        /*014a*/ 	.byte	0x04
	.zero		1


	//   ....[1]....
        /*014c*/ 	.word	0x00000620
        /*0150*/ 	.word	0x000000ff
        /*0154*/ 	.word	0x00000018
        /*0158*/ 	.short	0x0100
        /*015a*/ 	.byte	0x04
	.zero		1


	//   ....[2]....
        /*015c*/ 	.word	0x00000630
        /*0160*/ 	.word	0x000000ff
        /*0164*/ 	.word	0x00000008
        /*0168*/ 	.short	0x0100
        /*016a*/ 	.byte	0x04
	.zero		1


	//   ....[3]....
        /*016c*/ 	.word	0x00000640
        /*0170*/ 	.word	0x000000ff
        /*0174*/ 	.word	0x00000020
        /*0178*/ 	.short	0x0100
        /*017a*/ 	.byte	0x04
	.zero		1


	//   ....[4]....
        /*017c*/ 	.word	0x00000650
        /*0180*/ 	.word	0x000000ff
        /*0184*/ 	.word	0x00000010
        /*0188*/ 	.short	0x0100
        /*018a*/ 	.byte	0x04
	.zero		1


	//   ....[5]....
        /*018c*/ 	.word	0x00000660
        /*0190*/ 	.word	0x000000ff
        /*0194*/ 	.word	0x00000028
        /*0198*/ 	.short	0x0100
        /*019a*/ 	.byte	0x04
	.zero		1


	//   ....[6]....
        /*019c*/ 	.word	0x00000790
        /*01a0*/ 	.word	0x000000ff
        /*01a4*/ 	.word	0x00000030
        /*01a8*/ 	.short	0x0100
        /*01aa*/ 	.byte	0x04
	.zero		1


	//   ....[7]....
        /*01ac*/ 	.word	0x000007a0
        /*01b0*/ 	.word	0x000000ff
        /*01b4*/ 	.word	0x00000050
        /*01b8*/ 	.short	0x0100
        /*01ba*/ 	.byte	0x04
	.zero		1


	//   ....[8]....
        /*01bc*/ 	.word	0x000007b0
        /*01c0*/ 	.word	0x000000ff
        /*01c4*/ 	.word	0x00000038
        /*01c8*/ 	.short	0x0100
        /*01ca*/ 	.byte	0x04
	.zero		1


	//   ....[9]....
        /*01cc*/ 	.word	0x000007c0
        /*01d0*/ 	.word	0x000000ff
        /*01d4*/ 	.word	0x00000058
        /*01d8*/ 	.short	0x0100
        /*01da*/ 	.byte	0x04
	.zero		1


	//   ....[10]....
        /*01dc*/ 	.word	0x000007d0
        /*01e0*/ 	.word	0x000000ff
        /*01e4*/ 	.word	0x00000040
        /*01e8*/ 	.short	0x0100
        /*01ea*/ 	.byte	0x04
	.zero		1


	//   ....[11]....
        /*01ec*/ 	.word	0x000007e0
        /*01f0*/ 	.word	0x000000ff
        /*01f4*/ 	.word	0x00000060
        /*01f8*/ 	.short	0x0100
        /*01fa*/ 	.byte	0x04
	.zero		1


	//   ....[12]....
        /*01fc*/ 	.word	0x000007f0
        /*0200*/ 	.word	0x000000ff
        /*0204*/ 	.word	0x00000048
        /*0208*/ 	.short	0x0100
        /*020a*/ 	.byte	0x04
	.zero		1


	//   ....[13]....
        /*020c*/ 	.word	0x00000800
        /*0210*/ 	.word	0x000000ff
        /*0214*/ 	.word	0x00000068
        /*0218*/ 	.short	0x0100
        /*021a*/ 	.byte	0x04
	.zero		1


	//   ....[14]....
        /*021c*/ 	.word	0x000008f0
        /*0220*/ 	.word	0x000000ff
        /*0224*/ 	.word	0x00000070
        /*0228*/ 	.short	0x0100
        /*022a*/ 	.byte	0x06
	.zero		1


	//   ....[15]....
        /*022c*/ 	.word	0x00000900
        /*0230*/ 	.word	0x000000ff
        /*0234*/ 	.word	0x00000078
        /*0238*/ 	.short	0x0100
        /*023a*/ 	.byte	0x06
	.zero		1


	//   ....[16]....
        /*023c*/ 	.word	0x00000a40
        /*0240*/ 	.word	0x000000ff
        /*0244*/ 	.word	0x00000080
        /*0248*/ 	.short	0x0100
        /*024a*/ 	.byte	0x06
	.zero		1


	//   ....[17]....
        /*024c*/ 	.word	0x00000a50
        /*0250*/ 	.word	0x000000ff
        /*0254*/ 	.word	0x00000090
        /*0258*/ 	.short	0x0100
        /*025a*/ 	.byte	0x06
	.zero		1


	//   ....[18]....
        /*025c*/ 	.word	0x00000a60
        /*0260*/ 	.word	0x000000ff
        /*0264*/ 	.word	0x00000088
        /*0268*/ 	.short	0x0100
        /*026a*/ 	.byte	0x06
	.zero		1


	//   ....[19]....
        /*026c*/ 	.word	0x00000a70
        /*0270*/ 	.word	0x000000ff
        /*0274*/ 	.word	0x00000098
        /*0278*/ 	.short	0x0100
        /*027a*/ 	.byte	0x06
	.zero		1


	//   ....[20]....
        /*027c*/ 	.word	0x00000ba0
        /*0280*/ 	.word	0x000000ff
        /*0284*/ 	.word	0x000000a0
        /*0288*/ 	.short	0x0100
        /*028a*/ 	.byte	0x04
	.zero		1


	//   ....[21]....
        /*028c*/ 	.word	0x00000bb0
        /*0290*/ 	.word	0x000000ff
        /*0294*/ 	.word	0x000000c0
        /*0298*/ 	.short	0x0100
        /*029a*/ 	.byte	0x04
	.zero		1


	//   ....[22]....
        /*029c*/ 	.word	0x00000bc0
        /*02a0*/ 	.word	0x000000ff
        /*02a4*/ 	.word	0x000000a8
        /*02a8*/ 	.short	0x0100
        /*02aa*/ 	.byte	0x04
	.zero		1


	//   ....[23]....
        /*02ac*/ 	.word	0x00000bd0
        /*02b0*/ 	.word	0x000000ff
        /*02b4*/ 	.word	0x000000c8
        /*02b8*/ 	.short	0x0100
        /*02ba*/ 	.byte	0x04
	.zero		1


	//   ....[24]....
        /*02bc*/ 	.word	0x00000be0
        /*02c0*/ 	.word	0x000000ff
        /*02c4*/ 	.word	0x000000b0
        /*02c8*/ 	.short	0x0100
        /*02ca*/ 	.byte	0x04
	.zero		1


	//   ....[25]....
        /*02cc*/ 	.word	0x00000bf0
        /*02d0*/ 	.word	0x000000ff
        /*02d4*/ 	.word	0x000000d0
        /*02d8*/ 	.short	0x0100
        /*02da*/ 	.byte	0x04
	.zero		1


	//   ....[26]....
        /*02dc*/ 	.word	0x00000c00
        /*02e0*/ 	.word	0x000000ff
        /*02e4*/ 	.word	0x000000b8
        /*02e8*/ 	.short	0x0100
        /*02ea*/ 	.byte	0x04
	.zero		1


	//   ....[27]....
        /*02ec*/ 	.word	0x00000c10
        /*02f0*/ 	.word	0x000000ff
        /*02f4*/ 	.word	0x000000d8
        /*02f8*/ 	.short	0x0100
        /*02fa*/ 	.byte	0x04
	.zero		1


	//   ....[28]....
        /*02fc*/ 	.word	0x00000d00
        /*0300*/ 	.word	0x000000ff
        /*0304*/ 	.word	0x000000e0
        /*0308*/ 	.short	0x0100
        /*030a*/ 	.byte	0x04
	.zero		1


	//   ....[29]....
        /*030c*/ 	.word	0x00000d10
        /*0310*/ 	.word	0x000000ff
        /*0314*/ 	.word	0x000000f0
        /*0318*/ 	.short	0x0100
        /*031a*/ 	.byte	0x04
	.zero		1


	//   ....[30]....
        /*031c*/ 	.word	0x00000d20
        /*0320*/ 	.word	0x000000ff
        /*0324*/ 	.word	0x000000e8
        /*0328*/ 	.short	0x0100
        /*032a*/ 	.byte	0x04
	.zero		1


	//   ....[31]....
        /*032c*/ 	.word	0x00000d30
        /*0330*/ 	.word	0x000000ff
        /*0334*/ 	.word	0x000000f8
        /*0338*/ 	.short	0x0100
        /*033a*/ 	.byte	0x04
	.zero		1


	//   ....[32]....
        /*033c*/ 	.word	0x00001890
        /*0340*/ 	.word	0x00000000
        /*0344*/ 	.word	0x000000f0
        /*0348*/ 	.short	0x010a
        /*034a*/ 	.byte	0xff
	.zero		1


	//   ....[33]....
        /*034c*/ 	.word	0x000018c0
        /*0350*/ 	.word	0x00000000
        /*0354*/ 	.word	0x000000e0
        /*0358*/ 	.short	0x0101
        /*035a*/ 	.byte	0xff
	.zero		1


	//   ....[34]....
        /*035c*/ 	.word	0x00001990
        /*0360*/ 	.word	0x000000ff
        /*0364*/ 	.word	0x00000018
        /*0368*/ 	.short	0x010a
        /*036a*/ 	.byte	0x04
	.zero		1


	//   ....[35]....
        /*036c*/ 	.word	0x00001a10
        /*0370*/ 	.word	0x000000ff
        /*0374*/ 	.word	0x00000018
        /*0378*/ 	.short	0x010a
        /*037a*/ 	.byte	0x21
	.zero		1


	//   ....[36]....
        /*037c*/ 	.word	0x00001bb0
        /*0380*/ 	.word	0x000000ff
        /*0384*/ 	.word	0x00000018
        /*0388*/ 	.short	0x010a
        /*038a*/ 	.byte	0x08
	.zero		1


	//   ....[37]....
        /*038c*/ 	.word	0x00001cc0
        /*0390*/ 	.word	0x000000ff
        /*0394*/ 	.word	0x00000078
        /*0398*/ 	.short	0x0101
        /*039a*/ 	.byte	0x06
	.zero		1


	//   ....[38]....
        /*039c*/ 	.word	0x00001ce0
        /*03a0*/ 	.word	0x000000ff
        /*03a4*/ 	.word	0x00000018
        /*03a8*/ 	.short	0x010a
        /*03aa*/ 	.byte	0x04
	.zero		1


	//   ....[39]....
        /*03ac*/ 	.word	0x00001d60
        /*03b0*/ 	.word	0x000000ff
        /*03b4*/ 	.word	0x00000018
        /*03b8*/ 	.short	0x010a
        /*03ba*/ 	.byte	0x11
	.zero		1


	//   ....[40]....
        /*03bc*/ 	.word	0x00001f00
        /*03c0*/ 	.word	0x000000ff
        /*03c4*/ 	.word	0x00000018
        /*03c8*/ 	.short	0x010a
        /*03ca*/ 	.byte	0x07
	.zero		1


	//   ....[41]....
        /*03cc*/ 	.word	0x00002040
        /*03d0*/ 	.word	0x00000003
        /*03d4*/ 	.word	0x00000080
        /*03d8*/ 	.short	0x010a
        /*03da*/ 	.byte	0xff
	.zero		1


	//   ....[42]....
        /*03dc*/ 	.word	0x00002190
        /*03e0*/ 	.word	0x00000000
        /*03e4*/ 	.word	0x00000000
        /*03e8*/ 	.short	0x0101
        /*03ea*/ 	.byte	0xff
	.zero		1


	//   ....[43]....
        /*03ec*/ 	.word	0x00002750
        /*03f0*/ 	.word	0x000000ff
        /*03f4*/ 	.word	0x00000000
        /*03f8*/ 	.short	0x010a
        /*03fa*/ 	.byte	0x04
	.zero		1


	//   ....[44]....
        /*03fc*/ 	.word	0x000027e0
        /*0400*/ 	.word	0x000000ff
        /*0404*/ 	.word	0x00000000
        /*0408*/ 	.short	0x010a
        /*040a*/ 	.byte	0x05
	.zero		1


	//   ....[45]....
        /*040c*/ 	.word	0x00002880
        /*0410*/ 	.word	0x00000000
        /*0414*/ 	.word	0x00000000
        /*0418*/ 	.short	0x010a
        /*041a*/ 	.byte	0xff
	.zero		1


	//   ....[46]....
        /*041c*/ 	.word	0x000029a0
        /*0420*/ 	.word	0x00000002
        /*0424*/ 	.word	0x000000e0
        /*0428*/ 	.short	0x010a
        /*042a*/ 	.byte	0xff
	.zero		1


	//   ....[47]....
        /*042c*/ 	.word	0x00002a10
        /*0430*/ 	.word	0x00000002
        /*0434*/ 	.word	0x00000000
        /*0438*/ 	.short	0x0101
        /*043a*/ 	.byte	0xff
	.zero		1


	//   ....[48]....
        /*043c*/ 	.word	0x00002a30
        /*0440*/ 	.word	0x000000ff
        /*0444*/ 	.word	0x00000090
        /*0448*/ 	.short	0x010a
        /*044a*/ 	.byte	0x04
	.zero		1


	//   ....[49]....
        /*044c*/ 	.word	0x00002b50
        /*0450*/ 	.word	0x00000002
        /*0454*/ 	.word	0x00000080
        /*0458*/ 	.short	0x010a
        /*045a*/ 	.byte	0xff
	.zero		1


	//   ....[50]....
        /*045c*/ 	.word	0x00002c50
        /*0460*/ 	.word	0x00000002
        /*0464*/ 	.word	0x00000000
        /*0468*/ 	.short	0x0101
        /*046a*/ 	.byte	0xff
	.zero		1


	//   ....[51]....
        /*046c*/ 	.word	0x00002ce0
        /*0470*/ 	.word	0x000000ff
        /*0474*/ 	.word	0x00000090
        /*0478*/ 	.short	0x0106
        /*047a*/ 	.byte	0x04
	.zero		1


	//   ....[52]....
        /*047c*/ 	.word	0x00002d00
        /*0480*/ 	.word	0x000000ff
        /*0484*/ 	.word	0x00000090
        /*0488*/ 	.short	0x010a
        /*048a*/ 	.byte	0x04
	.zero		1


	//   ....[53]....
        /*048c*/ 	.word	0x00002d90
        /*0490*/ 	.word	0x000000ff
        /*0494*/ 	.word	0x00000090
        /*0498*/ 	.short	0x0106
        /*049a*/ 	.byte	0x07
	.zero		1


	//   ....[54]....
        /*049c*/ 	.word	0x00002dd0
        /*04a0*/ 	.word	0x00000000
        /*04a4*/ 	.word	0x00000090
        /*04a8*/ 	.short	0x010a
        /*04aa*/ 	.byte	0xff
	.zero		1


	//   ....[55]....
        /*04ac*/ 	.word	0x00003320
        /*04b0*/ 	.word	0x00000000
        /*04b4*/ 	.word	0x00000080
        /*04b8*/ 	.short	0x010a
        /*04ba*/ 	.byte	0xff
	.zero		1


	//   ....[56]....
        /*04bc*/ 	.word	0x00003430
        /*04c0*/ 	.word	0x00000003
        /*04c4*/ 	.word	0x00000000
        /*04c8*/ 	.short	0x0101
        /*04ca*/ 	.byte	0xff
	.zero		1


	//   ....[57]....
        /*04cc*/ 	.word	0x00003440
        /*04d0*/ 	.word	0x000000ff
        /*04d4*/ 	.word	0x00000000
        /*04d8*/ 	.short	0x010a
        /*04da*/ 	.byte	0x04
	.zero		1


	//   ....[58]....
        /*04dc*/ 	.word	0x00003460
        /*04e0*/ 	.word	0x000000ff
        /*04e4*/ 	.word	0x000000c0
        /*04e8*/ 	.short	0x010a
        /*04ea*/ 	.byte	0x1e
	.zero		1


	//   ....[59]....
        /*04ec*/ 	.word	0x00003530
        /*04f0*/ 	.word	0x000000ff
        /*04f4*/ 	.word	0x00000000
        /*04f8*/ 	.short	0x010a
        /*04fa*/ 	.byte	0x05
	.zero		1


	//   ....[60]....
        /*04fc*/ 	.word	0x00003670
        /*0500*/ 	.word	0x000000ff
        /*0504*/ 	.word	0x00000000
        /*0508*/ 	.short	0x010a
        /*050a*/ 	.byte	0x04
	.zero		1


	//   ....[61]....
        /*050c*/ 	.word	0x00003900
        /*0510*/ 	.word	0x000000ff
        /*0514*/ 	.word	0x00000000
        /*0518*/ 	.short	0x010a
        /*051a*/ 	.byte	0x04
	.zero		1


	//   ....[62]....
        /*051c*/ 	.word	0x00003990
        /*0520*/ 	.word	0x000000ff
        /*0524*/ 	.word	0x00000000
        /*0528*/ 	.short	0x010a
        /*052a*/ 	.byte	0x05
	.zero		1


	//   ....[63]....
        /*052c*/ 	.word	0x00003a20
        /*0530*/ 	.word	0x000000ff
        /*0534*/ 	.word	0x00000000
        /*0538*/ 	.short	0x010a
        /*053a*/ 	.byte	0x05
	.zero		1


	//   ....[64]....
        /*053c*/ 	.word	0x00003ab0
        /*0540*/ 	.word	0x000000ff
        /*0544*/ 	.word	0x00000000
        /*0548*/ 	.short	0x010a
        /*054a*/ 	.byte	0x04
	.zero		1


	//   ....[65]....
        /*054c*/ 	.word	0x00003f60
        /*0550*/ 	.word	0x0000000c
        /*0554*/ 	.word	0x00000080
        /*0558*/ 	.short	0x010a
        /*055a*/ 	.byte	0xff
	.zero		1


	//   ....[66]....
        /*055c*/ 	.word	0x000040d0
        /*0560*/ 	.word	0x00000000
        /*0564*/ 	.word	0x00000000
        /*0568*/ 	.short	0x0101
        /*056a*/ 	.byte	0xff
	.zero		1


	//   ....[67]....
        /*056c*/ 	.word	0x00004570
        /*0570*/ 	.word	0x000000ff
        /*0574*/ 	.word	0x00000078
        /*0578*/ 	.short	0x010a
        /*057a*/ 	.byte	0x15
	.zero		1


	//   ....[68]....
        /*057c*/ 	.word	0x000046f0
        /*0580*/ 	.word	0x000000ff
        /*0584*/ 	.word	0x00000050
        /*0588*/ 	.short	0x010a
        /*058a*/ 	.byte	0x15
	.zero		1


	//   ....[69]....
        /*058c*/ 	.word	0x00004870
        /*0590*/ 	.word	0x000000ff
        /*0594*/ 	.word	0x00000030
        /*0598*/ 	.short	0x010b
        /*059a*/ 	.byte	0x15
	.zero		1


	//   ....[70]....
        /*059c*/ 	.word	0x00004880
        /*05a0*/ 	.word	0x000000ff
        /*05a4*/ 	.word	0x00000000
        /*05a8*/ 	.short	0x0101
        /*05aa*/ 	.byte	0x06
	.zero		1


	//   ....[71]....
        /*05ac*/ 	.word	0x00004890
        /*05b0*/ 	.word	0x000000ff
        /*05b4*/ 	.word	0x00000058
        /*05b8*/ 	.short	0x010a
        /*05ba*/ 	.byte	0x15
	.zero		1


	//   ....[72]....
        /*05bc*/ 	.word	0x000049d0
        /*05c0*/ 	.word	0x000000ff
        /*05c4*/ 	.word	0x00000038
        /*05c8*/ 	.short	0x010b
        /*05ca*/ 	.byte	0x15
	.zero		1


	//   ....[73]....
        /*05cc*/ 	.word	0x000049e0
        /*05d0*/ 	.word	0x000000ff
        /*05d4*/ 	.word	0x00000000
        /*05d8*/ 	.short	0x0101
        /*05da*/ 	.byte	0x07
	.zero		1


	//   ....[74]....
        /*05dc*/ 	.word	0x000049f0
        /*05e0*/ 	.word	0x000000ff
        /*05e4*/ 	.word	0x00000060
        /*05e8*/ 	.short	0x010a
        /*05ea*/ 	.byte	0x15
	.zero		1


	//   ....[75]....
        /*05ec*/ 	.word	0x00004b40
        /*05f0*/ 	.word	0x000000ff
        /*05f4*/ 	.word	0x00000040
        /*05f8*/ 	.short	0x010b
        /*05fa*/ 	.byte	0x15
	.zero		1


	//   ....[76]....
        /*05fc*/ 	.word	0x00004b50
        /*0600*/ 	.word	0x000000ff
        /*0604*/ 	.word	0x00000000
        /*0608*/ 	.short	0x0101
        /*060a*/ 	.byte	0x1d
	.zero		1


	//   ....[77]....
        /*060c*/ 	.word	0x00004b60
        /*0610*/ 	.word	0x000000ff
        /*0614*/ 	.word	0x00000068
        /*0618*/ 	.short	0x010a
        /*061a*/ 	.byte	0x15
	.zero		1


	//   ....[78]....
        /*061c*/ 	.word	0x00004cc0
        /*0620*/ 	.word	0x000000ff
        /*0624*/ 	.word	0x00000048
        /*0628*/ 	.short	0x010b
        /*062a*/ 	.byte	0x15
	.zero		1


	//   ....[79]....
        /*062c*/ 	.word	0x00004cd0
        /*0630*/ 	.word	0x000000ff
        /*0634*/ 	.word	0x00000000
        /*0638*/ 	.short	0x0101
        /*063a*/ 	.byte	0x18
	.zero		1


	//   ....[80]....
        /*063c*/ 	.word	0x00004ce0
        /*0640*/ 	.word	0x000000ff
        /*0644*/ 	.word	0x00000050
        /*0648*/ 	.short	0x010a
        /*064a*/ 	.byte	0x15
	.zero		1


	//   ....[81]....
        /*064c*/ 	.word	0x00004e40
        /*0650*/ 	.word	0x000000ff
        /*0654*/ 	.word	0x00000030
        /*0658*/ 	.short	0x010b
        /*065a*/ 	.byte	0x15
	.zero		1


	//   ....[82]....
        /*065c*/ 	.word	0x00004e50
        /*0660*/ 	.word	0x000000ff
        /*0664*/ 	.word	0x00000000
        /*0668*/ 	.short	0x0101
        /*066a*/ 	.byte	0x06
	.zero		1


	//   ....[83]....
        /*066c*/ 	.word	0x00004e60
        /*0670*/ 	.word	0x000000ff
        /*0674*/ 	.word	0x00000058
        /*0678*/ 	.short	0x010a
        /*067a*/ 	.byte	0x15
	.zero		1


	//   ....[84]....
        /*067c*/ 	.word	0x00004fc0
        /*0680*/ 	.word	0x000000ff
        /*0684*/ 	.word	0x00000038
        /*0688*/ 	.short	0x010b
        /*068a*/ 	.byte	0x15
	.zero		1


	//   ....[85]....
        /*068c*/ 	.word	0x00004fd0
        /*0690*/ 	.word	0x000000ff
        /*0694*/ 	.word	0x00000000
        /*0698*/ 	.short	0x0101
        /*069a*/ 	.byte	0x07
	.zero		1


	//   ....[86]....
        /*069c*/ 	.word	0x00004fe0
        /*06a0*/ 	.word	0x000000ff
        /*06a4*/ 	.word	0x00000060
        /*06a8*/ 	.short	0x010a
        /*06aa*/ 	.byte	0x15
	.zero		1


	//   ....[87]....
        /*06ac*/ 	.word	0x00005130
        /*06b0*/ 	.word	0x000000ff
        /*06b4*/ 	.word	0x00000040
        /*06b8*/ 	.short	0x010b
        /*06ba*/ 	.byte	0x15
	.zero		1


	//   ....[88]....
        /*06bc*/ 	.word	0x00005140
        /*06c0*/ 	.word	0x000000ff
        /*06c4*/ 	.word	0x00000000
        /*06c8*/ 	.short	0x0101
        /*06ca*/ 	.byte	0x1d
	.zero		1


	//   ....[89]....
        /*06cc*/ 	.word	0x00005150
        /*06d0*/ 	.word	0x000000ff
        /*06d4*/ 	.word	0x00000068
        /*06d8*/ 	.short	0x010a
        /*06da*/ 	.byte	0x15
	.zero		1


	//   ....[90]....
        /*06dc*/ 	.word	0x00005340
        /*06e0*/ 	.word	0x000000ff
        /*06e4*/ 	.word	0x00000048
        /*06e8*/ 	.short	0x010b
        /*06ea*/ 	.byte	0x15
	.zero		1


	//   ....[91]....
        /*06ec*/ 	.word	0x00005350
        /*06f0*/ 	.word	0x000000ff
        /*06f4*/ 	.word	0x00000000
        /*06f8*/ 	.short	0x0101
        /*06fa*/ 	.byte	0x18
	.zero		1


	//   ....[92]....
        /*06fc*/ 	.word	0x00005370
        /*0700*/ 	.word	0x000000ff
        /*0704*/ 	.word	0x00000050
        /*0708*/ 	.short	0x010a
        /*070a*/ 	.byte	0x15
	.zero		1


	//   ....[93]....
        /*070c*/ 	.word	0x00005390
        /*0710*/ 	.word	0x000000ff
        /*0714*/ 	.word	0x00000058
        /*0718*/ 	.short	0x010a
        /*071a*/ 	.byte	0x15
	.zero		1


	//   ....[94]....
        /*071c*/ 	.word	0x000053b0
        /*0720*/ 	.word	0x000000ff
        /*0724*/ 	.word	0x00000060
        /*0728*/ 	.short	0x010a
        /*072a*/ 	.byte	0x15
	.zero		1


	//   ....[95]....
        /*072c*/ 	.word	0x00005400
        /*0730*/ 	.word	0x00000002
        /*0734*/ 	.word	0x00000068
        /*0738*/ 	.short	0x010a
        /*073a*/ 	.byte	0xff
	.zero		1


	//   ....[96]....
        /*073c*/ 	.word	0x00005720
        /*0740*/ 	.word	0x00000000
        /*0744*/ 	.word	0x00000080
        /*0748*/ 	.short	0x010a
        /*074a*/ 	.byte	0xff
	.zero		1


	//   ....[97]....
        /*074c*/ 	.word	0x000057f0
        /*0750*/ 	.word	0x00000000
        /*0754*/ 	.word	0x00000000
        /*0758*/ 	.short	0x0101
        /*075a*/ 	.byte	0xff
	.zero		1


	//   ....[98]....
        /*075c*/ 	.word	0x00006430
        /*0760*/ 	.word	0x000000ff
        /*0764*/ 	.word	0x00000030
        /*0768*/ 	.short	0x010a
        /*076a*/ 	.byte	0x2b
	.zero		1


	//   ....[99]....
        /*076c*/ 	.word	0x00006460
        /*0770*/ 	.word	0x0000001a
        /*0774*/ 	.word	0x000000a0
        /*0778*/ 	.short	0x010a
        /*077a*/ 	.byte	0xff
	.zero		1


	//   ....[100]....
        /*077c*/ 	.word	0x00006550
        /*0780*/ 	.word	0x000000ff
        /*0784*/ 	.word	0x00000030
        /*0788*/ 	.short	0x010a
        /*078a*/ 	.byte	0x2b
	.zero		1


	//   ....[101]....
        /*078c*/ 	.word	0x00006640
        /*0790*/ 	.word	0x0000001a
        /*0794*/ 	.word	0x000000a0
        /*0798*/ 	.short	0x010a
        /*079a*/ 	.byte	0xff
	.zero		1


	//   ....[102]....
        /*079c*/ 	.word	0x00006e10
        /*07a0*/ 	.word	0x00000000
        /*07a4*/ 	.word	0x00000000
        /*07a8*/ 	.short	0x0101
        /*07aa*/ 	.byte	0xff
	.zero		1


	//   ....[103]....
        /*07ac*/ 	.word	0x00006e20
        /*07b0*/ 	.word	0x00000002
        /*07b4*/ 	.word	0x00000030
        /*07b8*/ 	.short	0x010a
        /*07ba*/ 	.byte	0xff
	.zero		1


	//   ....[104]....
        /*07bc*/ 	.word	0x00006f00
        /*07c0*/ 	.word	0x00000002
        /*07c4*/ 	.word	0x00000030
        /*07c8*/ 	.short	0x010a
        /*07ca*/ 	.byte	0xff
	.zero		1


	//   ....[105]....
        /*07cc*/ 	.word	0x00007760
        /*07d0*/ 	.word	0x00000015
        /*07d4*/ 	.word	0x00000000
        /*07d8*/ 	.short	0x0101
        /*07da*/ 	.byte	0xff
	.zero		1


	//   ....[106]....
        /*07dc*/ 	.word	0x00007780
        /*07e0*/ 	.word	0x00000000
        /*07e4*/ 	.word	0x00000030
        /*07e8*/ 	.short	0x010a
        /*07ea*/ 	.byte	0xff
	.zero		1


	//   ....[107]....
        /*07ec*/ 	.word	0x00007850
        /*07f0*/ 	.word	0x00000000
        /*07f4*/ 	.word	0x00000030
        /*07f8*/ 	.short	0x010a
        /*07fa*/ 	.byte	0xff
	.zero		1


	//   ....[108]....
        /*07fc*/ 	.word	0x000080c0
        /*0800*/ 	.word	0x00000015
        /*0804*/ 	.word	0x00000000
        /*0808*/ 	.short	0x0101
        /*080a*/ 	.byte	0xff
	.zero		1


	//   ....[109]....
        /*080c*/ 	.word	0x000080e0
        /*0810*/ 	.word	0x00000000
        /*0814*/ 	.word	0x00000030
        /*0818*/ 	.short	0x010a
        /*081a*/ 	.byte	0xff
	.zero		1


	//   ....[110]....
        /*081c*/ 	.word	0x000081b0
        /*0820*/ 	.word	0x00000000
        /*0824*/ 	.word	0x00000030
        /*0828*/ 	.short	0x010a
        /*082a*/ 	.byte	0xff
	.zero		1


	//   ....[111]....
        /*082c*/ 	.word	0x00008a50
        /*0830*/ 	.word	0x00000015
        /*0834*/ 	.word	0x00000000
        /*0838*/ 	.short	0x0101
        /*083a*/ 	.byte	0xff
	.zero		1


	//   ....[112]....
        /*083c*/ 	.word	0x00008a70
        /*0840*/ 	.word	0x00000000
        /*0844*/ 	.word	0x00000030
        /*0848*/ 	.short	0x010a
        /*084a*/ 	.byte	0xff
	.zero		1


	//   ....[113]....
        /*084c*/ 	.word	0x00008b40
        /*0850*/ 	.word	0x00000000
        /*0854*/ 	.word	0x00000030
        /*0858*/ 	.short	0x010a
        /*085a*/ 	.byte	0xff
	.zero		1


	//   ....[114]....
        /*085c*/ 	.word	0x00009420
        /*0860*/ 	.word	0x00000015
        /*0864*/ 	.word	0x00000000
        /*0868*/ 	.short	0x0101
        /*086a*/ 	.byte	0xff
	.zero		1


	//   ....[115]....
        /*086c*/ 	.word	0x00009440
        /*0870*/ 	.word	0x00000000
        /*0874*/ 	.word	0x00000030
        /*0878*/ 	.short	0x010a
        /*087a*/ 	.byte	0xff
	.zero		1


	//   ....[116]....
        /*087c*/ 	.word	0x00009510
        /*0880*/ 	.word	0x00000000
        /*0884*/ 	.word	0x00000030
        /*0888*/ 	.short	0x010a
        /*088a*/ 	.byte	0xff
	.zero		1


	//   ....[117]....
        /*088c*/ 	.word	0x00009dc0
        /*0890*/ 	.word	0x00000015
        /*0894*/ 	.word	0x00000000
        /*0898*/ 	.short	0x0101
        /*089a*/ 	.byte	0xff
	.zero		1


	//   ....[118]....
        /*089c*/ 	.word	0x00009de0
        /*08a0*/ 	.word	0x00000000
        /*08a4*/ 	.word	0x00000030
        /*08a8*/ 	.short	0x010a
        /*08aa*/ 	.byte	0xff
	.zero		1


	//   ....[119]....
        /*08ac*/ 	.word	0x00009eb0
        /*08b0*/ 	.word	0x00000000
        /*08b4*/ 	.word	0x00000030
        /*08b8*/ 	.short	0x010a
        /*08ba*/ 	.byte	0xff
	.zero		1


	//   ....[120]....
        /*08bc*/ 	.word	0x0000a760
        /*08c0*/ 	.word	0x00000015
        /*08c4*/ 	.word	0x00000000
        /*08c8*/ 	.short	0x0101
        /*08ca*/ 	.byte	0xff
	.zero		1


	//   ....[121]....
        /*08cc*/ 	.word	0x0000a780
        /*08d0*/ 	.word	0x00000000
        /*08d4*/ 	.word	0x00000030
        /*08d8*/ 	.short	0x010a
        /*08da*/ 	.byte	0xff
	.zero		1


	//   ....[122]....
        /*08dc*/ 	.word	0x0000a850
        /*08e0*/ 	.word	0x00000000
        /*08e4*/ 	.word	0x00000030
        /*08e8*/ 	.short	0x010a
        /*08ea*/ 	.byte	0xff
	.zero		1


	//   ....[123]....
        /*08ec*/ 	.word	0x0000ad20
        /*08f0*/ 	.word	0x000000ff
        /*08f4*/ 	.word	0x00000000
        /*08f8*/ 	.short	0x0101
        /*08fa*/ 	.byte	0x04
	.zero		1


	//   ....[124]....
        /*08fc*/ 	.word	0x0000b110
        /*0900*/ 	.word	0x00000000
        /*0904*/ 	.word	0x00000000
        /*0908*/ 	.short	0x0101
        /*090a*/ 	.byte	0xff
	.zero		1


	//   ....[125]....
        /*090c*/ 	.word	0x0000b3c0
        /*0910*/ 	.word	0x000000ff
        /*0914*/ 	.word	0x00000000
        /*0918*/ 	.short	0x0101
        /*091a*/ 	.byte	0x04
	.zero		1


	//   ....[126]....
        /*091c*/ 	.word	0x0000b3e0
        /*0920*/ 	.word	0x00000000
        /*0924*/ 	.word	0x000000f0
        /*0928*/ 	.short	0x010a
        /*092a*/ 	.byte	0xff
	.zero		1


	//   ....[127]....
        /*092c*/ 	.word	0x0000b440
        /*0930*/ 	.word	0x00000000
        /*0934*/ 	.word	0x00000018
        /*0938*/ 	.short	0x010a
        /*093a*/ 	.byte	0xff
	.zero		1


	//   ....[128]....
        /*093c*/ 	.word	0x0000b4a0
        /*0940*/ 	.word	0x00000000
        /*0944*/ 	.word	0x00000018
        /*0948*/ 	.short	0x010a
        /*094a*/ 	.byte	0xff
	.zero		1


	//   ....[129]....
        /*094c*/ 	.word	0x0000b4f0
        /*0950*/ 	.word	0x00000003
        /*0954*/ 	.word	0x00000080
        /*0958*/ 	.short	0x010a
        /*095a*/ 	.byte	0xff
	.zero		1


	//   ....[130]....
        /*095c*/ 	.word	0x0000b550
        /*0960*/ 	.word	0x00000000
        /*0964*/ 	.word	0x00000000
        /*0968*/ 	.short	0x010a
        /*096a*/ 	.byte	0xff
	.zero		1


	//   ....[131]....
        /*096c*/ 	.word	0x0000b5b0
        /*0970*/ 	.word	0x00000000
        /*0974*/ 	.word	0x00000000
        /*0978*/ 	.short	0x010a
        /*097a*/ 	.byte	0xff
	.zero		1


	//   ....[132]....
        /*097c*/ 	.word	0x0000b600
        /*0980*/ 	.word	0x00000002
        /*0984*/ 	.word	0x000000e0
        /*0988*/ 	.short	0x010a
        /*098a*/ 	.byte	0xff
	.zero		1


	//   ....[133]....
        /*098c*/ 	.word	0x0000b660
        /*0990*/ 	.word	0x00000002
        /*0994*/ 	.word	0x00000090
        /*0998*/ 	.short	0x010a
        /*099a*/ 	.byte	0xff
	.zero		1


	//   ....[134]....
        /*099c*/ 	.word	0x0000b6b0
        /*09a0*/ 	.word	0x00000002
        /*09a4*/ 	.word	0x00000080
        /*09a8*/ 	.short	0x010a
        /*09aa*/ 	.byte	0xff
	.zero		1


	//   ....[135]....
        /*09ac*/ 	.word	0x0000b710
        /*09b0*/ 	.word	0x00000000
        /*09b4*/ 	.word	0x00000090
        /*09b8*/ 	.short	0x010a
        /*09ba*/ 	.byte	0xff
	.zero		1


	//   ....[136]....
        /*09bc*/ 	.word	0x0000b760
        /*09c0*/ 	.word	0x00000000
        /*09c4*/ 	.word	0x00000080
        /*09c8*/ 	.short	0x010a
        /*09ca*/ 	.byte	0xff
	.zero		1


	//   ....[137]....
        /*09cc*/ 	.word	0x0000b7c0
        /*09d0*/ 	.word	0x00000002
        /*09d4*/ 	.word	0x000000c0
        /*09d8*/ 	.short	0x010a
        /*09da*/ 	.byte	0xff
	.zero		1


	//   ....[138]....
        /*09dc*/ 	.word	0x0000b820
        /*09e0*/ 	.word	0x00000000
        /*09e4*/ 	.word	0x00000000
        /*09e8*/ 	.short	0x010a
        /*09ea*/ 	.byte	0xff
	.zero		1


	//   ....[139]....
        /*09ec*/ 	.word	0x0000b880
        /*09f0*/ 	.word	0x00000000
        /*09f4*/ 	.word	0x00000000
        /*09f8*/ 	.short	0x010a
        /*09fa*/ 	.byte	0xff
	.zero		1


	//   ....[140]....
        /*09fc*/ 	.word	0x0000b8e0
        /*0a00*/ 	.word	0x00000000
        /*0a04*/ 	.word	0x00000000
        /*0a08*/ 	.short	0x010a
        /*0a0a*/ 	.byte	0xff
	.zero		1


	//   ....[141]....
        /*0a0c*/ 	.word	0x0000b940
        /*0a10*/ 	.word	0x00000000
        /*0a14*/ 	.word	0x00000000
        /*0a18*/ 	.short	0x010a
        /*0a1a*/ 	.byte	0xff
	.zero		1


	//   ....[142]....
        /*0a1c*/ 	.word	0x0000b9a0
        /*0a20*/ 	.word	0x00000000
        /*0a24*/ 	.word	0x00000000
        /*0a28*/ 	.short	0x010a
        /*0a2a*/ 	.byte	0xff
	.zero		1


	//   ....[143]....
        /*0a2c*/ 	.word	0x0000b9f0
        /*0a30*/ 	.word	0x0000000c
        /*0a34*/ 	.word	0x00000080
        /*0a38*/ 	.short	0x010a
        /*0a3a*/ 	.byte	0xff
	.zero		1


	//   ....[144]....
        /*0a3c*/ 	.word	0x0000ba50
        /*0a40*/ 	.word	0x00000000
        /*0a44*/ 	.word	0x00000078
        /*0a48*/ 	.short	0x010a
        /*0a4a*/ 	.byte	0xff
	.zero		1


	//   ....[145]....
        /*0a4c*/ 	.word	0x0000bab0
        /*0a50*/ 	.word	0x00000000
        /*0a54*/ 	.word	0x00000050
        /*0a58*/ 	.short	0x010a
        /*0a5a*/ 	.byte	0xff
	.zero		1


	//   ....[146]....
        /*0a5c*/ 	.word	0x0000bb10
        /*0a60*/ 	.word	0x00000000
        /*0a64*/ 	.word	0x00000058
        /*0a68*/ 	.short	0x010a
        /*0a6a*/ 	.byte	0xff
	.zero		1


	//   ....[147]....
        /*0a6c*/ 	.word	0x0000bb70
        /*0a70*/ 	.word	0x00000000
        /*0a74*/ 	.word	0x00000060
        /*0a78*/ 	.short	0x010a
        /*0a7a*/ 	.byte	0xff
	.zero		1


	//   ....[148]....
        /*0a7c*/ 	.word	0x0000bbd0
        /*0a80*/ 	.word	0x00000000
        /*0a84*/ 	.word	0x00000068
        /*0a88*/ 	.short	0x010a
        /*0a8a*/ 	.byte	0xff
	.zero		1


	//   ....[149]....
        /*0a8c*/ 	.word	0x0000bc30
        /*0a90*/ 	.word	0x00000000
        /*0a94*/ 	.word	0x00000050
        /*0a98*/ 	.short	0x010a
        /*0a9a*/ 	.byte	0xff
	.zero		1


	//   ....[150]....
        /*0a9c*/ 	.word	0x0000bc90
        /*0aa0*/ 	.word	0x00000000
        /*0aa4*/ 	.word	0x00000058
        /*0aa8*/ 	.short	0x010a
        /*0aaa*/ 	.byte	0xff
	.zero		1


	//   ....[151]....
        /*0aac*/ 	.word	0x0000bcf0
        /*0ab0*/ 	.word	0x00000000
        /*0ab4*/ 	.word	0x00000060
        /*0ab8*/ 	.short	0x010a
        /*0aba*/ 	.byte	0xff
	.zero		1


	//   ....[152]....
        /*0abc*/ 	.word	0x0000bd50
        /*0ac0*/ 	.word	0x00000000
        /*0ac4*/ 	.word	0x00000068
        /*0ac8*/ 	.short	0x010a
        /*0aca*/ 	.byte	0xff
	.zero		1


	//   ....[153]....
        /*0acc*/ 	.word	0x0000bdb0
        /*0ad0*/ 	.word	0x00000000
        /*0ad4*/ 	.word	0x00000050
        /*0ad8*/ 	.short	0x010a
        /*0ada*/ 	.byte	0xff
	.zero		1


	//   ....[154]....
        /*0adc*/ 	.word	0x0000be10
        /*0ae0*/ 	.word	0x00000000
        /*0ae4*/ 	.word	0x00000058
        /*0ae8*/ 	.short	0x010a
        /*0aea*/ 	.byte	0xff
	.zero		1


	//   ....[155]....
        /*0aec*/ 	.word	0x0000be70
        /*0af0*/ 	.word	0x00000002
        /*0af4*/ 	.word	0x00000060
        /*0af8*/ 	.short	0x010a
        /*0afa*/ 	.byte	0xff
	.zero		1


	//   ....[156]....
        /*0afc*/ 	.word	0x0000bec0
        /*0b00*/ 	.word	0x00000000
        /*0b04*/ 	.word	0x00000080
        /*0b08*/ 	.short	0x010a
        /*0b0a*/ 	.byte	0xff
	.zero		1


	//   ....[157]....
        /*0b0c*/ 	.word	0x0000bf20
        /*0b10*/ 	.word	0x00000002
        /*0b14*/ 	.word	0x00000030
        /*0b18*/ 	.short	0x010a
        /*0b1a*/ 	.byte	0xff
	.zero		1


	//   ....[158]....
        /*0b1c*/ 	.word	0x0000bf70
        /*0b20*/ 	.word	0x0000001a
        /*0b24*/ 	.word	0x000000a0
        /*0b28*/ 	.short	0x010a
        /*0b2a*/ 	.byte	0xff
	.zero		1


	//   ....[159]....
        /*0b2c*/ 	.word	0x0000bfc0
        /*0b30*/ 	.word	0x00000002
        /*0b34*/ 	.word	0x00000030
        /*0b38*/ 	.short	0x010a
        /*0b3a*/ 	.byte	0xff
	.zero		1


	//   ....[160]....
        /*0b3c*/ 	.word	0x0000c010
        /*0b40*/ 	.word	0x00000000
        /*0b44*/ 	.word	0x00000030
        /*0b48*/ 	.short	0x010a
        /*0b4a*/ 	.byte	0xff
	.zero		1


	//   ....[161]....
        /*0b4c*/ 	.word	0x0000c060
        /*0b50*/ 	.word	0x00000000
        /*0b54*/ 	.word	0x00000030
        /*0b58*/ 	.short	0x010a
        /*0b5a*/ 	.byte	0xff
	.zero		1


	//   ....[162]....
        /*0b5c*/ 	.word	0x0000c0b0
        /*0b60*/ 	.word	0x00000000
        /*0b64*/ 	.word	0x00000030
        /*0b68*/ 	.short	0x010a
        /*0b6a*/ 	.byte	0xff
	.zero		1


	//   ....[163]....
        /*0b6c*/ 	.word	0x0000c100
        /*0b70*/ 	.word	0x00000000
        /*0b74*/ 	.word	0x00000030
        /*0b78*/ 	.short	0x010a
        /*0b7a*/ 	.byte	0xff
	.zero		1


	//   ....[164]....
        /*0b7c*/ 	.word	0x0000c150
        /*0b80*/ 	.word	0x00000000
        /*0b84*/ 	.word	0x00000030
        /*0b88*/ 	.short	0x010a
        /*0b8a*/ 	.byte	0xff
	.zero		1


	//   ....[165]....
        /*0b8c*/ 	.word	0x0000c1a0
        /*0b90*/ 	.word	0x00000000
        /*0b94*/ 	.word	0x00000030
        /*0b98*/ 	.short	0x010a
        /*0b9a*/ 	.byte	0xff
	.zero		1


	//----- nvinfo : EIATTR_NUM_MBARRIERS
	.align		4
.L_47:
        /*0b9c*/ 	.byte	0x03, 0x38
        /*0b9e*/ 	.short	0x0020


	//----- nvinfo : EIATTR_EXIT_INSTR_OFFSETS
	.align		4
        /*0ba0*/ 	.byte	0x04, 0x1c
        /*0ba2*/ 	.short	(.L_49 - .L_48)


	//   ....[0]....
.L_48:
        /*0ba4*/ 	.word	0x000028b0


	//   ....[1]....
        /*0ba8*/ 	.word	0x00002da0


	//   ....[2]....
        /*0bac*/ 	.word	0x00002e00


	//   ....[3]....
        /*0bb0*/ 	.word	0x00003d10


	//   ....[4]....
        /*0bb4*/ 	.word	0x00005430


	//   ....[5]....
        /*0bb8*/ 	.word	0x00005470


	//   ....[6]....
        /*0bbc*/ 	.word	0x0000b2b0


	//   ....[7]....
        /*0bc0*/ 	.word	0x0000b330


	//   ....[8]....
        /*0bc4*/ 	.word	0x0000b360


	//   ....[9]....
        /*0bc8*/ 	.word	0x0000b3d0


	//----- nvinfo : EIATTR_MAX_THREADS
	.align		4
.L_49:
        /*0bcc*/ 	.byte	0x04, 0x05
        /*0bce*/ 	.short	(.L_51 - .L_50)
.L_50:
        /*0bd0*/ 	.word	0x00000100
        /*0bd4*/ 	.word	0x00000001
        /*0bd8*/ 	.word	0x00000001


	//----- nvinfo : EIATTR_CRS_STACK_SIZE
	.align		4
.L_51:
        /*0bdc*/ 	.byte	0x04, 0x1e
        /*0bde*/ 	.short	(.L_53 - .L_52)
.L_52:
        /*0be0*/ 	.word	0x00000000


	//----- nvinfo : EIATTR_CBANK_PARAM_SIZE
	.align		4
.L_53:
        /*0be4*/ 	.byte	0x03, 0x19
        /*0be6*/ 	.short	0x0800


	//----- nvinfo : EIATTR_PARAM_CBANK
	.align		4
        /*0be8*/ 	.byte	0x04, 0x0a
        /*0bea*/ 	.short	(.L_55 - .L_54)
	.align		4
.L_54:
        /*0bec*/ 	.word	index@(.nv.constant0._ZN7cutlass13device_kernelINS_4gemm6kernel13GemmUniversalIN4cute5tupleIJiiiiEEENS1_10collective13CollectiveMmaINS1_35MainloopSm100TmaUmmaWarpSpecializedILi3ELi2ELi4ENS5_IJNS4_1CILi1EEENSA_ILi2EEESB_EEEEENS5_IJNSA_ILi128EEESF_NSA_ILi32EEEEEENS_10tfloat32_tENS5_IJlSB_lEEESI_SJ_NS4_8TiledMMAINS4_8MMA_AtomIJNS4_17SM100_MMA_TF32_SSISI_SI_fLi128ELi128ELNS4_4UMMA5MajorE0ELSO_0ELNSN_7ScaleInE0ELSP_0EEEEEENS4_6LayoutINS5_IJSB_SB_SB_EEENS5_IJNSA_ILi0EEESU_SU_EEEEENS5_IJNS4_10UnderscoreESX_SX_EEEEENS4_23SM90_TMA_LOAD_MULTICASTENS4_14ComposedLayoutINS4_7SwizzleILi3ELi4ELi3EEENS4_18smem_ptr_flag_bitsILi32EEENSS_INS5_IJNSA_ILi8EEESG_EEENS5_IJSG_SB_EEEEEEEvNS4_8identityENS4_13SM90_TMA_LOADES1A_vS1B_EENS_8epilogue10collective18CollectiveEpilogueINS1E_23Sm100TmaWarpSpecializedILi4ELi2ELi16ELb1ELb0EEEJSH_NS5_IJNSS_ISF_SB_EENSS_INSA_ILi16EEESB_EEEEESI_SJ_SI_SJ_NS1E_6fusion15FusionCallbacksIS1I_NS1N_17LinearCombinationISI_fSI_fLNS_15FloatRoundStyleE2EEESH_S1M_JEEENS4_5SM1004TMEM4LOAD26SM100_TMEM_LOAD_32dp32b16xES1C_NS11_INS12_ILi2ELi4ELi3EEES15_NSS_INS5_IJS16_S1K_EEENS5_IJS1K_SB_EEEEEEENS4_39AutoVectorizingCopyWithAssumedAlignmentILi128EEENS4_14SM90_TMA_STOREES21_S23_S23_EEEvvEEEEvNT_6ParamsE)
        /*0bf0*/ 	.short	0x0380
        /*0bf2*/ 	.short	0x0800


	//----- nvinfo : EIATTR_SW_WAR
	.align		4
.L_55:
        /*0bf4*/ 	.byte	0x04, 0x36
        /*0bf6*/ 	.short	(.L_57 - .L_56)
.L_56:
        /*0bf8*/ 	.word	0x00000008
.L_57:


//--------------------- .nv.callgraph             --------------------------
	.section	.nv.callgraph,"",@"SHT_CUDA_CALLGRAPH"
	.align	4
	.sectionentsize	8
	.align		4
        /*0000*/ 	.word	0x00000000
	.align		4
        /*0004*/ 	.word	0xffffffff
	.align		4
        /*0008*/ 	.word	index@(_ZN7cutlass13device_kernelINS_4gemm6kernel13GemmUniversalIN4cute5tupleIJiiiiEEENS1_10collective13CollectiveMmaINS1_35MainloopSm100TmaUmmaWarpSpecializedILi3ELi2ELi4ENS5_IJNS4_1CILi1EEENSA_ILi2EEESB_EEEEENS5_IJNSA_ILi128EEESF_NSA_ILi32EEEEEENS_10tfloat32_tENS5_IJlSB_lEEESI_SJ_NS4_8TiledMMAINS4_8MMA_AtomIJNS4_17SM100_MMA_TF32_SSISI_SI_fLi128ELi128ELNS4_4UMMA5MajorE0ELSO_0ELNSN_7ScaleInE0ELSP_0EEEEEENS4_6LayoutINS5_IJSB_SB_SB_EEENS5_IJNSA_ILi0EEESU_SU_EEEEENS5_IJNS4_10UnderscoreESX_SX_EEEEENS4_23SM90_TMA_LOAD_MULTICASTENS4_14ComposedLayoutINS4_7SwizzleILi3ELi4ELi3EEENS4_18smem_ptr_flag_bitsILi32EEENSS_INS5_IJNSA_ILi8EEESG_EEENS5_IJSG_SB_EEEEEEEvNS4_8identityENS4_13SM90_TMA_LOADES1A_vS1B_EENS_8epilogue10collective18CollectiveEpilogueINS1E_23Sm100TmaWarpSpecializedILi4ELi2ELi16ELb1ELb0EEEJSH_NS5_IJNSS_ISF_SB_EENSS_INSA_ILi16EEESB_EEEEESI_SJ_SI_SJ_NS1E_6fusion15FusionCallbacksIS1I_NS1N_17LinearCombinationISI_fSI_fLNS_15FloatRoundStyleE2EEESH_S1M_JEEENS4_5SM1004TMEM4LOAD26SM100_TMEM_LOAD_32dp32b16xES1C_NS11_INS12_ILi2ELi4ELi3EEES15_NSS_INS5_IJS16_S1K_EEENS5_IJS1K_SB_EEEEEEENS4_39AutoVectorizingCopyWithAssumedAlignmentILi128EEENS4_14SM90_TMA_STOREES21_S23_S23_EEEvvEEEEvNT_6ParamsE)
	.align		4
        /*000c*/ 	.word	index@(__assertfail)
	.align		4
        /*0010*/ 	.word	0x00000000
	.align		4
        /*0014*/ 	.word	0xfffffffe
	.align		4
        /*0018*/ 	.word	0x00000000
	.align		4
        /*001c*/ 	.word	0xfffffffd
	.align		4
        /*0020*/ 	.word	0x00000000
	.align		4
        /*0024*/ 	.word	0xfffffffc


//--------------------- .nv.constant4             --------------------------
	.section	.nv.constant4,"a",@progbits
	.align	8
	.align		8
.nv.constant4:
        /*0000*/ 	.dword	__assertfail
	.align		8
        /*0008*/ 	.dword	__unnamed_1
	.align		8
        /*0010*/ 	.dword	__unnamed_2
	.align		8
        /*0018*/ 	.dword	_ZN39_INTERNAL_46be8376_4_k_cu_635fcce4_96194cuda3std3__45__cpo5beginE
	.align		8
        /*0020*/ 	.dword	_ZN39_INTERNAL_46be8376_4_k_cu_635fcce4_96194cuda3std3__45__cpo3endE
	.align		8
        /*0028*/ 	.dword	_ZN39_INTERNAL_46be8376_4_k_cu_635fcce4_96194cuda3std3__45__cpo6cbeginE
	.align		8
        /*0030*/ 	.dword	_ZN39_INTERNAL_46be8376_4_k_cu_635fcce4_96194cuda3std3__45__cpo4cendE
	.align		8
        /*0038*/ 	.dword	_ZN39_INTERNAL_46be8376_4_k_cu_635fcce4_96194cuda3std3__441_GLOBAL__N__46be8376_4_k_cu_635fcce4_96196ignoreE
	.align		8
        /*0040*/ 	.dword	_ZN39_INTERNAL_46be8376_4_k_cu_635fcce4_96194cuda3std3__419piecewise_constructE
	.align		8
        /*0048*/ 	.dword	_ZN39_INTERNAL_46be8376_4_k_cu_635fcce4_96194cuda3std3__48in_placeE
	.align		8
        /*0050*/ 	.dword	_ZN39_INTERNAL_46be8376_4_k_cu_635fcce4_96194cuda3std6ranges3__45__cpo4swapE
	.align		8
        /*0058*/ 	.dword	_ZN39_INTERNAL_46be8376_4_k_cu_635fcce4_96194cuda3std6ranges3__45__cpo9iter_moveE
	.align		8
        /*0060*/ 	.dword	_ZN39_INTERNAL_46be8376_4_k_cu_635fcce4_96194cute7productE
	.align		8
        /*0068*/ 	.dword	_ZN39_INTERNAL_46be8376_4_k_cu_635fcce4_96194cute1_E
	.align		8
        /*0070*/ 	.dword	$str$25
	.align		8
        /*0078*/ 	.dword	$str$26
	.align		8
        /*0080*/ 	.dword	$str$27
	.align		8
        /*0088*/ 	.dword	$str$28


//--------------------- .text._ZN7cutlass13device_kernelINS_4gemm6kernel13GemmUniversalIN4cute5tupleIJiiiiEEENS1_10collective13CollectiveMmaINS1_35MainloopSm100TmaUmmaWarpSpecializedILi3ELi2ELi4ENS5_IJNS4_1CILi1EEENSA_ILi2EEESB_EEEEENS5_IJNSA_ILi128EEESF_NSA_ILi32EEEEEENS_10tfloat32_tENS5_IJlSB_lEEESI_SJ_NS4_8TiledMMAINS4_8MMA_AtomIJNS4_17SM100_MMA_TF32_SSISI_SI_fLi128ELi128ELNS4_4UMMA5MajorE0ELSO_0ELNSN_7ScaleInE0ELSP_0EEEEEENS4_6LayoutINS5_IJSB_SB_SB_EEENS5_IJNSA_ILi0EEESU_SU_EEEEENS5_IJNS4_10UnderscoreESX_SX_EEEEENS4_23SM90_TMA_LOAD_MULTICASTENS4_14ComposedLayoutINS4_7SwizzleILi3ELi4ELi3EEENS4_18smem_ptr_flag_bitsILi32EEENSS_INS5_IJNSA_ILi8EEESG_EEENS5_IJSG_SB_EEEEEEEvNS4_8identityENS4_13SM90_TMA_LOADES1A_vS1B_EENS_8epilogue10collective18CollectiveEpilogueINS1E_23Sm100TmaWarpSpecializedILi4ELi2ELi16ELb1ELb0EEEJSH_NS5_IJNSS_ISF_SB_EENSS_INSA_ILi16EEESB_EEEEESI_SJ_SI_SJ_NS1E_6fusion15FusionCallbacksIS1I_NS1N_17LinearCombinationISI_fSI_fLNS_15FloatRoundStyleE2EEESH_S1M_JEEENS4_5SM1004TMEM4LOAD26SM100_TMEM_LOAD_32dp32b16xES1C_NS11_INS12_ILi2ELi4ELi3EEES15_NSS_INS5_IJS16_S1K_EEENS5_IJS1K_SB_EEEEEEENS4_39AutoVectorizingCopyWithAssumedAlignmentILi128EEENS4_14SM90_TMA_STOREES21_S23_S23_EEEvvEEEEvNT_6ParamsE --------------------------
	.section	.text._ZN7cutlass13device_kernelINS_4gemm6kernel13GemmUniversalIN4cute5tupleIJiiiiEEENS1_10collective13CollectiveMmaINS1_35MainloopSm100TmaUmmaWarpSpecializedILi3ELi2ELi4ENS5_IJNS4_1CILi1EEENSA_ILi2EEESB_EEEEENS5_IJNSA_ILi128EEESF_NSA_ILi32EEEEEENS_10tfloat32_tENS5_IJlSB_lEEESI_SJ_NS4_8TiledMMAINS4_8MMA_AtomIJNS4_17SM100_MMA_TF32_SSISI_SI_fLi128ELi128ELNS4_4UMMA5MajorE0ELSO_0ELNSN_7ScaleInE0ELSP_0EEEEEENS4_6LayoutINS5_IJSB_SB_SB_EEENS5_IJNSA_ILi0EEESU_SU_EEEEENS5_IJNS4_10UnderscoreESX_SX_EEEEENS4_23SM90_TMA_LOAD_MULTICASTENS4_14ComposedLayoutINS4_7SwizzleILi3ELi4ELi3EEENS4_18smem_ptr_flag_bitsILi32EEENSS_INS5_IJNSA_ILi8EEESG_EEENS5_IJSG_SB_EEEEEEEvNS4_8identityENS4_13SM90_TMA_LOADES1A_vS1B_EENS_8epilogue10collective18CollectiveEpilogueINS1E_23Sm100TmaWarpSpecializedILi4ELi2ELi16ELb1ELb0EEEJSH_NS5_IJNSS_ISF_SB_EENSS_INSA_ILi16EEESB_EEEEESI_SJ_SI_SJ_NS1E_6fusion15FusionCallbacksIS1I_NS1N_17LinearCombinationISI_fSI_fLNS_15FloatRoundStyleE2EEESH_S1M_JEEENS4_5SM1004TMEM4LOAD26SM100_TMEM_LOAD_32dp32b16xES1C_NS11_INS12_ILi2ELi4ELi3EEES15_NSS_INS5_IJS16_S1K_EEENS5_IJS1K_SB_EEEEEEENS4_39AutoVectorizingCopyWithAssumedAlignmentILi128EEENS4_14SM90_TMA_STOREES21_S23_S23_EEEvvEEEEvNT_6ParamsE,"ax",@progbits
	.align	128
.text._ZN7cutlass13device_kernelINS_4gemm6kernel13GemmUniversalIN4cute5tupleIJiiiiEEENS1_10collective13CollectiveMmaINS1_35MainloopSm100TmaUmmaWarpSpecializedILi3ELi2ELi4ENS5_IJNS4_1CILi1EEENSA_ILi2EEESB_EEEEENS5_IJNSA_ILi128EEESF_NSA_ILi32EEEEEENS_10tfloat32_tENS5_IJlSB_lEEESI_SJ_NS4_8TiledMMAINS4_8MMA_AtomIJNS4_17SM100_MMA_TF32_SSISI_SI_fLi128ELi128ELNS4_4UMMA5MajorE0ELSO_0ELNSN_7ScaleInE0ELSP_0EEEEEENS4_6LayoutINS5_IJSB_SB_SB_EEENS5_IJNSA_ILi0EEESU_SU_EEEEENS5_IJNS4_10UnderscoreESX_SX_EEEEENS4_23SM90_TMA_LOAD_MULTICASTENS4_14ComposedLayoutINS4_7SwizzleILi3ELi4ELi3EEENS4_18smem_ptr_flag_bitsILi32EEENSS_INS5_IJNSA_ILi8EEESG_EEENS5_IJSG_SB_EEEEEEEvNS4_8identityENS4_13SM90_TMA_LOADES1A_vS1B_EENS_8epilogue10collective18CollectiveEpilogueINS1E_23Sm100TmaWarpSpecializedILi4ELi2ELi16ELb1ELb0EEEJSH_NS5_IJNSS_ISF_SB_EENSS_INSA_ILi16EEESB_EEEEESI_SJ_SI_SJ_NS1E_6fusion15FusionCallbacksIS1I_NS1N_17LinearCombinationISI_fSI_fLNS_15FloatRoundStyleE2EEESH_S1M_JEEENS4_5SM1004TMEM4LOAD26SM100_TMEM_LOAD_32dp32b16xES1C_NS11_INS12_ILi2ELi4ELi3EEES15_NSS_INS5_IJS16_S1K_EEENS5_IJS1K_SB_EEEEEEENS4_39AutoVectorizingCopyWithAssumedAlignmentILi128EEENS4_14SM90_TMA_STOREES21_S23_S23_EEEvvEEEEvNT_6ParamsE:
        .type           _ZN7cutlass13device_kernelINS_4gemm6kernel13GemmUniversalIN4cute5tupleIJiiiiEEENS1_10collective13CollectiveMmaINS1_35MainloopSm100TmaUmmaWarpSpecializedILi3ELi2ELi4ENS5_IJNS4_1CILi1EEENSA_ILi2EEESB_EEEEENS5_IJNSA_ILi128EEESF_NSA_ILi32EEEEEENS_10tfloat32_tENS5_IJlSB_lEEESI_SJ_NS4_8TiledMMAINS4_8MMA_AtomIJNS4_17SM100_MMA_TF32_SSISI_SI_fLi128ELi128ELNS4_4UMMA5MajorE0ELSO_0ELNSN_7ScaleInE0ELSP_0EEEEEENS4_6LayoutINS5_IJSB_SB_SB_EEENS5_IJNSA_ILi0EEESU_SU_EEEEENS5_IJNS4_10UnderscoreESX_SX_EEEEENS4_23SM90_TMA_LOAD_MULTICASTENS4_14ComposedLayoutINS4_7SwizzleILi3ELi4ELi3EEENS4_18smem_ptr_flag_bitsILi32EEENSS_INS5_IJNSA_ILi8EEESG_EEENS5_IJSG_SB_EEEEEEEvNS4_8identityENS4_13SM90_TMA_LOADES1A_vS1B_EENS_8epilogue10collective18CollectiveEpilogueINS1E_23Sm100TmaWarpSpecializedILi4ELi2ELi16ELb1ELb0EEEJSH_NS5_IJNSS_ISF_SB_EENSS_INSA_ILi16EEESB_EEEEESI_SJ_SI_SJ_NS1E_6fusion15FusionCallbacksIS1I_NS1N_17LinearCombinationISI_fSI_fLNS_15FloatRoundStyleE2EEESH_S1M_JEEENS4_5SM1004TMEM4LOAD26SM100_TMEM_LOAD_32dp32b16xES1C_NS11_INS12_ILi2ELi4ELi3EEES15_NSS_INS5_IJS16_S1K_EEENS5_IJS1K_SB_EEEEEEENS4_39AutoVectorizingCopyWithAssumedAlignmentILi128EEENS4_14SM90_TMA_STOREES21_S23_S23_EEEvvEEEEvNT_6ParamsE,@function
        .size           _ZN7cutlass13device_kernelINS_4gemm6kernel13GemmUniversalIN4cute5tupleIJiiiiEEENS1_10collective13CollectiveMmaINS1_35MainloopSm100TmaUmmaWarpSpecializedILi3ELi2ELi4ENS5_IJNS4_1CILi1EEENSA_ILi2EEESB_EEEEENS5_IJNSA_ILi128EEESF_NSA_ILi32EEEEEENS_10tfloat32_tENS5_IJlSB_lEEESI_SJ_NS4_8TiledMMAINS4_8MMA_AtomIJNS4_17SM100_MMA_TF32_SSISI_SI_fLi128ELi128ELNS4_4UMMA5MajorE0ELSO_0ELNSN_7ScaleInE0ELSP_0EEEEEENS4_6LayoutINS5_IJSB_SB_SB_EEENS5_IJNSA_ILi0EEESU_SU_EEEEENS5_IJNS4_10UnderscoreESX_SX_EEEEENS4_23SM90_TMA_LOAD_MULTICASTENS4_14ComposedLayoutINS4_7SwizzleILi3ELi4ELi3EEENS4_18smem_ptr_flag_bitsILi32EEENSS_INS5_IJNSA_ILi8EEESG_EEENS5_IJSG_SB_EEEEEEEvNS4_8identityENS4_13SM90_TMA_LOADES1A_vS1B_EENS_8epilogue10collective18CollectiveEpilogueINS1E_23Sm100TmaWarpSpecializedILi4ELi2ELi16ELb1ELb0EEEJSH_NS5_IJNSS_ISF_SB_EENSS_INSA_ILi16EEESB_EEEEESI_SJ_SI_SJ_NS1E_6fusion15FusionCallbacksIS1I_NS1N_17LinearCombinationISI_fSI_fLNS_15FloatRoundStyleE2EEESH_S1M_JEEENS4_5SM1004TMEM4LOAD26SM100_TMEM_LOAD_32dp32b16xES1C_NS11_INS12_ILi2ELi4ELi3EEES15_NSS_INS5_IJS16_S1K_EEENS5_IJS1K_SB_EEEEEEENS4_39AutoVectorizingCopyWithAssumedAlignmentILi128EEENS4_14SM90_TMA_STOREES21_S23_S23_EEEvvEEEEvNT_6ParamsE,(.L_x_224 - _ZN7cutlass13device_kernelINS_4gemm6kernel13GemmUniversalIN4cute5tupleIJiiiiEEENS1_10collective13CollectiveMmaINS1_35MainloopSm100TmaUmmaWarpSpecializedILi3ELi2ELi4ENS5_IJNS4_1CILi1EEENSA_ILi2EEESB_EEEEENS5_IJNSA_ILi128EEESF_NSA_ILi32EEEEEENS_10tfloat32_tENS5_IJlSB_lEEESI_SJ_NS4_8TiledMMAINS4_8MMA_AtomIJNS4_17SM100_MMA_TF32_SSISI_SI_fLi128ELi128ELNS4_4UMMA5MajorE0ELSO_0ELNSN_7ScaleInE0ELSP_0EEEEEENS4_6LayoutINS5_IJSB_SB_SB_EEENS5_IJNSA_ILi0EEESU_SU_EEEEENS5_IJNS4_10UnderscoreESX_SX_EEEEENS4_23SM90_TMA_LOAD_MULTICASTENS4_14ComposedLayoutINS4_7SwizzleILi3ELi4ELi3EEENS4_18smem_ptr_flag_bitsILi32EEENSS_INS5_IJNSA_ILi8EEESG_EEENS5_IJSG_SB_EEEEEEEvNS4_8identityENS4_13SM90_TMA_LOADES1A_vS1B_EENS_8epilogue10collective18CollectiveEpilogueINS1E_23Sm100TmaWarpSpecializedILi4ELi2ELi16ELb1ELb0EEEJSH_NS5_IJNSS_ISF_SB_EENSS_INSA_ILi16EEESB_EEEEESI_SJ_SI_SJ_NS1E_6fusion15FusionCallbacksIS1I_NS1N_17LinearCombinationISI_fSI_fLNS_15FloatRoundStyleE2EEESH_S1M_JEEENS4_5SM1004TMEM4LOAD26SM100_TMEM_LOAD_32dp32b16xES1C_NS11_INS12_ILi2ELi4ELi3EEES15_NSS_INS5_IJS16_S1K_EEENS5_IJS1K_SB_EEEEEEENS4_39AutoVectorizingCopyWithAssumedAlignmentILi128EEENS4_14SM90_TMA_STOREES21_S23_S23_EEEvvEEEEvNT_6ParamsE)
        .other          _ZN7cutlass13device_kernelINS_4gemm6kernel13GemmUniversalIN4cute5tupleIJiiiiEEENS1_10collective13CollectiveMmaINS1_35MainloopSm100TmaUmmaWarpSpecializedILi3ELi2ELi4ENS5_IJNS4_1CILi1EEENSA_ILi2EEESB_EEEEENS5_IJNSA_ILi128EEESF_NSA_ILi32EEEEEENS_10tfloat32_tENS5_IJlSB_lEEESI_SJ_NS4_8TiledMMAINS4_8MMA_AtomIJNS4_17SM100_MMA_TF32_SSISI_SI_fLi128ELi128ELNS4_4UMMA5MajorE0ELSO_0ELNSN_7ScaleInE0ELSP_0EEEEEENS4_6LayoutINS5_IJSB_SB_SB_EEENS5_IJNSA_ILi0EEESU_SU_EEEEENS5_IJNS4_10UnderscoreESX_SX_EEEEENS4_23SM90_TMA_LOAD_MULTICASTENS4_14ComposedLayoutINS4_7SwizzleILi3ELi4ELi3EEENS4_18smem_ptr_flag_bitsILi32EEENSS_INS5_IJNSA_ILi8EEESG_EEENS5_IJSG_SB_EEEEEEEvNS4_8identityENS4_13SM90_TMA_LOADES1A_vS1B_EENS_8epilogue10collective18CollectiveEpilogueINS1E_23Sm100TmaWarpSpecializedILi4ELi2ELi16ELb1ELb0EEEJSH_NS5_IJNSS_ISF_SB_EENSS_INSA_ILi16EEESB_EEEEESI_SJ_SI_SJ_NS1E_6fusion15FusionCallbacksIS1I_NS1N_17LinearCombinationISI_fSI_fLNS_15FloatRoundStyleE2EEESH_S1M_JEEENS4_5SM1004TMEM4LOAD26SM100_TMEM_LOAD_32dp32b16xES1C_NS11_INS12_ILi2ELi4ELi3EEES15_NSS_INS5_IJS16_S1K_EEENS5_IJS1K_SB_EEEEEEENS4_39AutoVectorizingCopyWithAssumedAlignmentILi128EEENS4_14SM90_TMA_STOREES21_S23_S23_EEEvvEEEEvNT_6ParamsE,@"STO_CUDA_ENTRY STV_DEFAULT"
_ZN7cutlass13device_kernelINS_4gemm6kernel13GemmUniversalIN4cute5tupleIJiiiiEEENS1_10collective13CollectiveMmaINS1_35MainloopSm100TmaUmmaWarpSpecializedILi3ELi2ELi4ENS5_IJNS4_1CILi1EEENSA_ILi2EEESB_EEEEENS5_IJNSA_ILi128EEESF_NSA_ILi32EEEEEENS_10tfloat32_tENS5_IJlSB_lEEESI_SJ_NS4_8TiledMMAINS4_8MMA_AtomIJNS4_17SM100_MMA_TF32_SSISI_SI_fLi128ELi128ELNS4_4UMMA5MajorE0ELSO_0ELNSN_7ScaleInE0ELSP_0EEEEEENS4_6LayoutINS5_IJSB_SB_SB_EEENS5_IJNSA_ILi0EEESU_SU_EEEEENS5_IJNS4_10UnderscoreESX_SX_EEEEENS4_23SM90_TMA_LOAD_MULTICASTENS4_14ComposedLayoutINS4_7SwizzleILi3ELi4ELi3EEENS4_18smem_ptr_flag_bitsILi32EEENSS_INS5_IJNSA_ILi8EEESG_EEENS5_IJSG_SB_EEEEEEEvNS4_8identityENS4_13SM90_TMA_LOADES1A_vS1B_EENS_8epilogue10collective18CollectiveEpilogueINS1E_23Sm100TmaWarpSpecializedILi4ELi2ELi16ELb1ELb0EEEJSH_NS5_IJNSS_ISF_SB_EENSS_INSA_ILi16EEESB_EEEEESI_SJ_SI_SJ_NS1E_6fusion15FusionCallbacksIS1I_NS1N_17LinearCombinationISI_fSI_fLNS_15FloatRoundStyleE2EEESH_S1M_JEEENS4_5SM1004TMEM4LOAD26SM100_TMEM_LOAD_32dp32b16xES1C_NS11_INS12_ILi2ELi4ELi3EEES15_NSS_INS5_IJS16_S1K_EEENS5_IJS1K_SB_EEEEEEENS4_39AutoVectorizingCopyWithAssumedAlignmentILi128EEENS4_14SM90_TMA_STOREES21_S23_S23_EEEvvEEEEvNT_6ParamsE:
[----:B------:R-:W1:Y:S01]  /*0000*/  LDC R1, c[0x0][0x37c] ;  /* 0x0000df00ff017b82 */ /* 0x000e620000000800 */
[----:B------:R-:W2:Y:S01]  /*0010*/  S2R R66, SR_TID.X ;  /* 0x0000000000427919 */ /* 0x000ea20000002100 */
[----:B------:R-:W3:Y:S01]  /*0020*/  LDCU.64 UR8, c[0x0][0x890] ;  /* 0x00011200ff0877ac */ /* 0x000ee20008000a00 */
[----:B------:R-:W-:Y:S02]  /*0030*/  PRMT R52, RZ, 0x7610, R52 ;  /* 0x00007610ff347816 */ /* 0x000fe40000000034 */
[----:B------:R-:W-:Y:S01]  /*0040*/  ELECT P3, URZ, PT ;  /* 0x0000000000ff782f */ /* 0x000fe20003860000 */
[----:B---3--:R-:W-:-:S04]  /*0050*/  UISETP.NE.U32.AND UP0, UPT, UR8, URZ, UPT ;  /* 0x000000ff0800728c */ /* 0x008fc8000bf05070 */
[----:B------:R-:W-:Y:S01]  /*0060*/  UISETP.NE.AND.EX UP0, UPT, UR9, URZ, UPT, UP0 ;  /* 0x000000ff0900728c */ /* 0x000fe2000bf05300 */
[----:B--2---:R-:W-:-:S05]  /*0070*/  SHF.R.U32.HI R53, RZ, 0x5, R66 ;  /* 0x00000005ff357819 */ /* 0x004fca0000011642 */
[----:B------:R-:W2:Y:S02]  /*0080*/  SHFL.IDX PT, R0, R53, RZ, 0x1f ;  /* 0x00001fff35007589 */ /* 0x000ea400000e0000 */
[----:B--2---:R-:W-:Y:S01]  /*0090*/  R2UR UR17, R0 ;  /* 0x00000000001172ca */ /* 0x004fe200000e0000 */
[----:B-1----:R-:W-:-:S14]  /*00a0*/  BRA.U UP0, `(.L_x_0) ;  /* 0x0000000100307547 */ /* 0x002fdc000b800000 */
[----:B------:R-:W1:Y:S02]  /*00b0*/  LDCU.64 UR4, c[0x0][0x888] ;  /* 0x00011100ff0477ac */ /* 0x000e640008000a00 */
[----:B-1----:R-:W-:-:S04]  /*00c0*/  UISETP.NE.U32.AND UP0, UPT, UR4, URZ, UPT ;  /* 0x000000ff0400728c */ /* 0x002fc8000bf05070 */
[----:B------:R-:W-:-:S09]  /*00d0*/  UISETP.NE.AND.EX UP0, UPT, UR5, URZ, UPT, UP0 ;  /* 0x000000ff0500728c */ /* 0x000fd2000bf05300 */
[----:B------:R-:W-:Y:S05]  /*00e0*/  BRA.U !UP0, `(.L_x_1) ;  /* 0x0000000108147547 */ /* 0x000fea000b800000 */
[----:B------:R-:W1:Y:S01]  /*00f0*/  LDC.64 R2, c[0x0][0x888] ;  /* 0x00022200ff027b82 */ /* 0x000e620000000a00 */
[----:B------:R-:W1:Y:S02]  /*0100*/  LDCU.64 UR4, c[0x0][0x358] ;  /* 0x00006b00ff0477ac */ /* 0x000e640008000a00 */
[----:B-1----:R1:W5:Y:S01]  /*0110*/  LDG.E R27, desc[UR4][R2.64] ;  /* 0x00000004021b7981 */ /* 0x002362000c1e1900 */
[----:B------:R-:W-:Y:S01]  /*0120*/  HFMA2 R52, -RZ, RZ, 0, 5.9604644775390625e-08 ;  /* 0x00000001ff347431 */ /* 0x000fe200000001ff */
[----:B------:R-:W-:Y:S05]  /*0130*/  BRA `(.L_x_0) ;  /* 0x00000000000c7947 */ /* 0x000fea0003800000 */
.L_x_1:
[----:B------:R-:W1:Y:S01]  /*0140*/  LDCU UR4, c[0x0][0x880] ;  /* 0x00011000ff0477ac */ /* 0x000e620008000800 */
[----:B------:R-:W-:Y:S01]  /*0150*/  HFMA2 R52, -RZ, RZ, 0, 5.9604644775390625e-08 ;  /* 0x00000001ff347431 */ /* 0x000fe200000001ff */
[----:B-1----:R-:W-:-:S07]  /*0160*/  MOV R27, UR4 ;  /* 0x00000004001b7c02 */ /* 0x002fce0008000f00 */
.L_x_0:
[----:B------:R-:W2:Y:S02]  /*0170*/  LDCU.64 UR4, c[0x0][0x8b0] ;  /* 0x00011600ff0477ac */ /* 0x000ea40008000a00 */
[----:B--2---:R-:W-:-:S04]  /*0180*/  UISETP.NE.U32.AND UP0, UPT, UR4, URZ, UPT ;  /* 0x000000ff0400728c */ /* 0x004fc8000bf05070 */
[----:B------:R-:W-:-:S09]  /*0190*/  UISETP.NE.AND.EX UP0, UPT, UR5, URZ, UPT, UP0 ;  /* 0x000000ff0500728c */ /* 0x000fd2000bf05300 */
[----:B------:R-:W-:Y:S05]  /*01a0*/  BRA.U UP0, `(.L_x_2) ;  /* 0x0000000100287547 */ /* 0x000fea000b800000 */
[----:B------:R-:W2:Y:S02]  /*01b0*/  LDCU.64 UR4, c[0x0][0x8a8] ;  /* 0x00011500ff0477ac */ /* 0x000ea40008000a00 */
[----:B--2---:R-:W-:-:S04]  /*01c0*/  UISETP.NE.U32.AND UP0, UPT, UR4, URZ, UPT ;  /* 0x000000ff0400728c */ /* 0x004fc8000bf05070 */
[----:B------:R-:W-:-:S09]  /*01d0*/  UISETP.NE.AND.EX UP0, UPT, UR5, URZ, UPT, UP0 ;  /* 0x000000ff0500728c */ /* 0x000fd2000bf05300 */
[----:B------:R-:W-:Y:S05]  /*01e0*/  BRA.U !UP0, `(.L_x_3) ;  /* 0x0000000108107547 */ /* 0x000fea000b800000 */
[----:B------:R-:W2:Y:S01]  /*01f0*/  LDC.64 R24, c[0x0][0x8a8] ;  /* 0x00022a00ff187b82 */ /* 0x000ea20000000a00 */
[----:B------:R-:W2:Y:S02]  /*0200*/  LDCU.64 UR4, c[0x0][0x358] ;  /* 0x00006b00ff0477ac */ /* 0x000ea40008000a00 */
[----:B--2---:R2:W5:Y:S01]  /*0210*/  LDG.E R24, desc[UR4][R24.64] ;  /* 0x0000000418187981 */ /* 0x004562000c1e1900 */
[----:B------:R-:W-:Y:S05]  /*0220*/  BRA `(.L_x_2) ;  /* 0x0000000000087947 */ /* 0x000fea0003800000 */
.L_x_3:
[----:B------:R-:W2:Y:S02]  /*0230*/  LDCU UR4, c[0x0][0x8a0] ;  /* 0x00011400ff0477ac */ /* 0x000ea40008000800 */
[----:B--2---:R-:W-:Y:S02]  /*0240*/  MOV R24, UR4 ;  /* 0x0000000400187c02 */ /* 0x004fe40008000f00 */
.L_x_2:
[----:B------:R-:W-:Y:S01]  /*0250*/  IMAD.U32 R0, RZ, RZ, UR17 ;  /* 0x00000011ff007e24 */ /* 0x000fe2000f8e00ff */
[----:B------:R-:W-:Y:S04]  /*0260*/  BSSY.RECONVERGENT B0, `(.L_x_4) ;  /* 0x000000c000007945 */ /* 0x000fe80003800200 */
[C---:B------:R-:W-:Y:S02]  /*0270*/  ISETP.NE.OR P1, PT, R0.reuse, 0x1, !P3 ;  /* 0x000000010000780c */ /* 0x040fe40005f25670 */
[----:B------:R-:W-:-:S11]  /*0280*/  ISETP.NE.OR P0, PT, R0, 0x3, !P3 ;  /* 0x000000030000780c */ /* 0x000fd60005f05670 */
[----:B------:R-:W-:Y:S05]  /*0290*/  @P1 BRA `(.L_x_5) ;  /* 0x0000000000201947 */ /* 0x000fea0003800000 */
[----:B------:R-:W3:Y:S02]  /*02a0*/  LDCU.64 UR4, c[0x0][0x348] ;  /* 0x00006900ff0477ac */ /* 0x000ee40008000a00 */
[----:B---3--:R-:W-:Y:S02]  /*02b0*/  UIADD3 UR6, UP1, UPT, UR4, 0x80, URZ ;  /* 0x0000008004067890 */ /* 0x008fe4000ff3e0ff */
[----:B------:R-:W-:Y:S02]  /*02c0*/  UIADD3 UR4, UP0, UPT, UR4, 0x180, URZ ;  /* 0x0000018004047890 */ /* 0x000fe4000ff1e0ff */
[----:B------:R-:W-:Y:S02]  /*02d0*/  UIADD3.X UR7, UPT, UPT, URZ, UR5, URZ, UP1, !UPT ;  /* 0x00000005ff077290 */ /* 0x000fe40008ffe4ff */
[----:B------:R-:W-:-:S07]  /*02e0*/  UIADD3.X UR5, UPT, UPT, URZ, UR5, URZ, UP0, !UPT ;  /* 0x00000005ff057290 */ /* 0x000fce00087fe4ff */
[----:B------:R3:W-:Y:S02]  /*02f0*/  UTMACCTL.PF [UR6] ;  /* 0x00000000060079b9 */ /* 0x0007e40008040000 */
[----:B------:R3:W-:Y:S02]  /*0300*/  UTMACCTL.PF [UR4] ;  /* 0x00000000040079b9 */ /* 0x0007e40008040000 */
[----:B---3--:R-:W-:Y:S01]  /*0310*/  NOP ;  /* 0x0000000000007918 */ /* 0x008fe20000000000 */
.L_x_5:
[----:B------:R-:W-:Y:S05]  /*0320*/  BSYNC.RECONVERGENT B0 ;  /* 0x0000000000007941 */ /* 0x000fea0003800200 */
.L_x_4:
[----:B------:R-:W-:Y:S04]  /*0330*/  BSSY.RECONVERGENT B0, `(.L_x_6) ;  /* 0x000000a000007945 */ /* 0x000fe80003800200 */
        /* <DEDUP_REMOVED lines=9> */
.L_x_7:
[----:B------:R-:W-:Y:S05]  /*03d0*/  BSYNC.RECONVERGENT B0 ;  /* 0x0000000000007941 */ /* 0x000fea0003800200 */
.L_x_6:
[----:B------:R-:W3:Y:S01]  /*03e0*/  LDCU.64 UR4, c[0x0][0x888] ;  /* 0x00011100ff0477ac */ /* 0x000ee20008000a00 */
[----:B------:R-:W-:Y:S02]  /*03f0*/  UISETP.EQ.U32.AND UP1, UPT, UR8, URZ, UPT ;  /* 0x000000ff0800728c */ /* 0x000fe4000bf22070 */
[----:B------:R-:W-:Y:S02]  /*0400*/  UPLOP3.LUT UP3, UPT, UPT, UPT, UPT, 0x80, 0x8 ;  /* 0x000000000008789c */ /* 0x000fe40003f6f070 */
[----:B---3--:R-:W-:-:S04]  /*0410*/  UISETP.NE.U32.AND UP0, UPT, UR4, URZ, UPT ;  /* 0x000000ff0400728c */ /* 0x008fc8000bf05070 */
[----:B------:R-:W-:-:S04]  /*0420*/  UISETP.NE.AND.EX UP0, UPT, UR5, URZ, UPT, UP0 ;  /* 0x000000ff0500728c */ /* 0x000fc8000bf05300 */
[----:B------:R-:W-:-:S04]  /*0430*/  UISETP.EQ.OR.EX UP2, UPT, UR9, URZ, !UP0, UP1 ;  /* 0x000000ff0900728c */ /* 0x000fc8000c742710 */
[----:B------:R-:W-:-:S06]  /*0440*/  UP2UR UR4, UPR, URZ, 0x4 ;  /* 0x00000004ff047883 */ /* 0x000fcc0008000000 */
[----:B------:R-:W-:Y:S01]  /*0450*/  MOV R56, UR4 ;  /* 0x0000000400387c02 */ /* 0x000fe20008000f00 */
[----:B------:R-:W-:Y:S06]  /*0460*/  BRA.U !UP2, `(.L_x_8) ;  /* 0x000000010a207547 */ /* 0x000fec000b800000 */
[----:B------:R-:W-:Y:S01]  /*0470*/  UISETP.NE.U32.AND UP1, UPT, UR8, URZ, UPT ;  /* 0x000000ff0800728c */ /* 0x000fe2000bf25070 */
[----:B-----5:R-:W-:Y:S01]  /*0480*/  FSETP.NEU.AND P0, PT, R27, RZ, PT ;  /* 0x000000ff1b00720b */ /* 0x020fe20003f0d000 */
[----:B------:R-:W-:Y:S02]  /*0490*/  USEL UR4, URZ, 0xffffffff, UP0 ;  /* 0xffffffffff047887 */ /* 0x000fe40008000000 */
[----:B------:R-:W-:-:S10]  /*04a0*/  UISETP.NE.AND.EX UP1, UPT, UR9, URZ, UPT, UP1 ;  /* 0x000000ff0900728c */ /* 0x000fd4000bf25310 */
[----:B------:R-:W-:Y:S01]  /*04b0*/  VOTEU.ANY UP0, P0 ;  /* 0x0000000000ff7886 */ /* 0x000fe20000000100 */
[----:B------:R-:W-:-:S04]  /*04c0*/  @!UP1 USEL UR4, URZ, 0xffffffff, UP0 ;  /* 0xffffffffff049887 */ /* 0x000fc80008000000 */
[----:B------:R-:W-:-:S04]  /*04d0*/  ULOP3.LUT UR4, UR4, 0x1, URZ, 0xc0, !UPT ;  /* 0x0000000104047892 */ /* 0x000fc8000f8ec0ff */
[----:B------:R-:W-:-:S11]  /*04e0*/  UISETP.NE.U32.AND UP3, UPT, UR4, 0x1, UPT ;  /* 0x000000010400788c */ /* 0x000fd6000bf65070 */
.L_x_8:
[----:B-1----:R-:W1:Y:S01]  /*04f0*/  SHFL.IDX PT, R2, R53, RZ, 0x1f ;  /* 0x00001fff35027589 */ /* 0x002e6200000e0000 */
[----:B------:R-:W-:-:S04]  /*0500*/  UISETP.NE.AND UP0, UPT, UR17, 0x2, UPT ;  /* 0x000000021100788c */ /* 0x000fc8000bf05270 */
[----:B------:R-:W-:Y:S01]  /*0510*/  USEL UR46, URZ, 0x1, UP0 ;  /* 0x00000001ff2e7887 */ /* 0x000fe20008000000 */
[----:B-1----:R-:W-:-:S13]  /*0520*/  ISETP.NE.AND P0, PT, R2, RZ, PT ;  /* 0x000000ff0200720c */ /* 0x002fda0003f05270 */
[----:B------:R-:W-:Y:S05]  /*0530*/  @P0 BRA `(.L_x_9) ;  /* 0x0000000000500947 */ /* 0x000fea0003800000 */
[----:B------:R-:W1:Y:S01]  /*0540*/  S2UR UR4, SR_CgaCtaId ;  /* 0x00000000000479c3 */ /* 0x000e620000008800 */
[----:B------:R-:W-:Y:S01]  /*0550*/  UMOV UR5, 0x400 ;  /* 0x0000040000057882 */ /* 0x000fe20000000000 */
[----:B------:R-:W-:Y:S01]  /*0560*/  UMOV UR8, 0x1 ;  /* 0x0000000100087882 */ /* 0x000fe20000000000 */
[----:B------:R-:W-:Y:S01]  /*0570*/  UMOV UR6, 0x2 ;  /* 0x0000000200067882 */ /* 0x000fe20000000000 */
[----:B------:R-:W-:-:S04]  /*0580*/  UIADD3 UR8, UPT, UPT, -UR8, 0x100000, URZ ;  /* 0x0010000008087890 */ /* 0x000fc8000fffe1ff */
[----:B------:R-:W-:Y:S02]  /*0590*/  USHF.L.U32 UR9, UR8, 0xb, URZ ;  /* 0x0000000b08097899 */ /* 0x000fe400080006ff */
[----:B------:R-:W-:Y:S02]  /*05a0*/  USHF.L.U32 UR8, UR8, 0x1, URZ ;  /* 0x0000000108087899 */ /* 0x000fe400080006ff */
[----:B------:R-:W-:-:S04]  /*05b0*/  UIADD3 UR6, UPT, UPT, -UR6, 0x100000, URZ ;  /* 0x0010000006067890 */ /* 0x000fc8000fffe1ff */
[----:B------:R-:W-:Y:S02]  /*05c0*/  USHF.L.U32 UR7, UR6, 0xb, URZ ;  /* 0x0000000b06077899 */ /* 0x000fe400080006ff */
[----:B------:R-:W-:Y:S01]  /*05d0*/  USHF.L.U32 UR6, UR6, 0x1, URZ ;  /* 0x0000000106067899 */ /* 0x000fe200080006ff */
[----:B------:R-:W-:Y:S01]  /*05e0*/  ELECT P0, URZ, PT ;  /* 0x0000000000ff782f */ /* 0x000fe20003800000 */
[----:B-1----:R-:W-:Y:S01]  /*05f0*/  ULEA UR4, UR4, UR5, 0x18 ;  /* 0x0000000504047291 */ /* 0x002fe2000f8ec0ff */
[----:B------:R-:W1:Y:S11]  /*0600*/  FENCE.VIEW.ASYNC.S ;  /* 0x00000000000073c6 */ /* 0x000e760000000000 */
[----:B-1----:R1:W3:Y:S01]  /*0610*/  SYNCS.EXCH.64 URZ, [UR4], UR8 ;  /* 0x0000000804ff75b2 */ /* 0x0022e20008000100 */
[----:B------:R1:W4:Y:S01]  /*0620*/  SYNCS.EXCH.64 URZ, [UR4+0x18], UR6 ;  /* 0x0000180604ff75b2 */ /* 0x0003220008000100 */
[----:B------:R1:W1:Y:S01]  /*0630*/  SYNCS.EXCH.64 URZ, [UR4+0x8], UR8 ;  /* 0x0000080804ff75b2 */ /* 0x0002620008000100 */
[----:B------:R1:W1:Y:S01]  /*0640*/  SYNCS.EXCH.64 URZ, [UR4+0x20], UR6 ;  /* 0x0000200604ff75b2 */ /* 0x0002620008000100 */
[----:B------:R1:W1:Y:S01]  /*0650*/  SYNCS.EXCH.64 URZ, [UR4+0x10], UR8 ;  /* 0x0000100804ff75b2 */ /* 0x0002620008000100 */
[----:B------:R1:W1:Y:S01]  /*0660*/  SYNCS.EXCH.64 URZ, [UR4+0x28], UR6 ;  /* 0x0000280604ff75b2 */ /* 0x0002620008000100 */
[----:B------:R-:W-:Y:S01]  /*0670*/  NOP ;  /* 0x0000000000007918 */ /* 0x000fe20000000000 */
.L_x_9:
[----:B------:R-:W2:Y:S01]  /*0680*/  SHFL.IDX PT, R2, R53, RZ, 0x1f ;  /* 0x00001fff35027589 */ /* 0x000ea200000e0000 */
[----:B------:R-:W-:Y:S01]  /*0690*/  NOP ;  /* 0x0000000000007918 */ /* 0x000fe20000000000 */
[----:B--2---:R-:W-:-:S13]  /*06a0*/  ISETP.NE.AND P0, PT, R2, 0x1, PT ;  /* 0x000000010200780c */ /* 0x004fda0003f05270 */
[----:B------:R-:W-:Y:S05]  /*06b0*/  @P0 BRA `(.L_x_10) ;  /* 0x0000000000580947 */ /* 0x000fea0003800000 */
[----:B-1----:R-:W1:Y:S01]  /*06c0*/  S2UR UR4, SR_CgaCtaId ;  /* 0x00000000000479c3 */ /* 0x002e620000008800 */
        /* <DEDUP_REMOVED lines=12> */
[----:B-1----:R2:W1:Y:S01]  /*0790*/  SYNCS.EXCH.64 URZ, [UR4+0x30], UR8 ;  /* 0x0000300804ff75b2 */ /* 0x0024620008000100 */
[----:B------:R2:W1:Y:S01]  /*07a0*/  SYNCS.EXCH.64 URZ, [UR4+0x50], UR6 ;  /* 0x0000500604ff75b2 */ /* 0x0004620008000100 */
[----:B------:R2:W1:Y:S01]  /*07b0*/  SYNCS.EXCH.64 URZ, [UR4+0x38], UR8 ;  /* 0x0000380804ff75b2 */ /* 0x0004620008000100 */
[----:B------:R2:W1:Y:S01]  /*07c0*/  SYNCS.EXCH.64 URZ, [UR4+0x58], UR6 ;  /* 0x0000580604ff75b2 */ /* 0x0004620008000100 */
[----:B------:R2:W1:Y:S01]  /*07d0*/  SYNCS.EXCH.64 URZ, [UR4+0x40], UR8 ;  /* 0x0000400804ff75b2 */ /* 0x0004620008000100 */
[----:B------:R2:W1:Y:S01]  /*07e0*/  SYNCS.EXCH.64 URZ, [UR4+0x60], UR6 ;  /* 0x0000600604ff75b2 */ /* 0x0004620008000100 */
[----:B------:R2:W1:Y:S01]  /*07f0*/  SYNCS.EXCH.64 URZ, [UR4+0x48], UR8 ;  /* 0x0000480804ff75b2 */ /* 0x0004620008000100 */
[----:B------:R2:W1:Y:S02]  /*0800*/  SYNCS.EXCH.64 URZ, [UR4+0x68], UR6 ;  /* 0x0000680604ff75b2 */ /* 0x0004640008000100 */
[----:B--2---:R-:W-:Y:S01]  /*0810*/  NOP ;  /* 0x0000000000007918 */ /* 0x004fe20000000000 */
.L_x_10:
[----:B------:R-:W2:Y:S01]  /*0820*/  SHFL.IDX PT, R2, R53, RZ, 0x1f ;  /* 0x00001fff35027589 */ /* 0x000ea200000e0000 */
[----:B------:R-:W-:Y:S01]  /*0830*/  NOP ;  /* 0x0000000000007918 */ /* 0x000fe20000000000 */
[----:B--2---:R-:W-:-:S13]  /*0840*/  ISETP.NE.AND P0, PT, R2, 0x3, PT ;  /* 0x000000030200780c */ /* 0x004fda0003f05270 */
[----:B------:R-:W-:Y:S05]  /*0850*/  @P0 BRA `(.L_x_11) ;  /* 0x0000000000300947 */ /* 0x000fea0003800000 */
[----:B-1----:R-:W1:Y:S01]  /*0860*/  S2UR UR4, SR_CgaCtaId ;  /* 0x00000000000479c3 */ /* 0x002e620000008800 */
[----:B------:R-:W-:Y:S01]  /*0870*/  UMOV UR6, 0x400 ;  /* 0x0000040000067882 */ /* 0x000fe20000000000 */
[----:B------:R-:W-:Y:S01]  /*0880*/  UMOV UR5, 0x20 ;  /* 0x0000002000057882 */ /* 0x000fe20000000000 */
[----:B------:R-:W-:Y:S01]  /*0890*/  ELECT P0, URZ, PT ;  /* 0x0000000000ff782f */ /* 0x000fe20003800000 */
[----:B-1----:R-:W-:Y:S02]  /*08a0*/  ULEA UR6, UR4, UR6, 0x18 ;  /* 0x0000000604067291 */ /* 0x002fe4000f8ec0ff */
[----:B------:R-:W-:-:S04]  /*08b0*/  UIADD3 UR4, UPT, UPT, -UR5, 0x100000, URZ ;  /* 0x0010000005047890 */ /* 0x000fc8000fffe1ff */
[----:B------:R-:W-:Y:S02]  /*08c0*/  USHF.L.U32 UR5, UR4, 0xb, URZ ;  /* 0x0000000b04057899 */ /* 0x000fe400080006ff */
[----:B------:R-:W-:Y:S01]  /*08d0*/  USHF.L.U32 UR4, UR4, 0x1, URZ ;  /* 0x0000000104047899 */ /* 0x000fe200080006ff */
[----:B------:R-:W1:Y:S11]  /*08e0*/  FENCE.VIEW.ASYNC.S ;  /* 0x00000000000073c6 */ /* 0x000e760000000000 */
[----:B-1----:R2:W1:Y:S01]  /*08f0*/  SYNCS.EXCH.64 URZ, [UR6+0x70], UR4 ;  /* 0x0000700406ff75b2 */ /* 0x0024620008000100 */
[----:B------:R2:W1:Y:S02]  /*0900*/  SYNCS.EXCH.64 URZ, [UR6+0x78], UR4 ;  /* 0x0000780406ff75b2 */ /* 0x0004640008000100 */
[----:B--2---:R-:W-:Y:S01]  /*0910*/  NOP ;  /* 0x0000000000007918 */ /* 0x004fe20000000000 */
.L_x_11:
[----:B------:R-:W2:Y:S01]  /*0920*/  SHFL.IDX PT, R2, R53, RZ, 0x1f ;  /* 0x00001fff35027589 */ /* 0x000ea200000e0000 */
[----:B------:R-:W-:Y:S01]  /*0930*/  NOP ;  /* 0x0000000000007918 */ /* 0x000fe20000000000 */
[----:B--2---:R-:W-:-:S13]  /*0940*/  ISETP.NE.AND P0, PT, R2, 0x4, PT ;  /* 0x000000040200780c */ /* 0x004fda0003f05270 */
[----:B------:R-:W-:Y:S05]  /*0950*/  @P0 BRA `(.L_x_12) ;  /* 0x00000000004c0947 */ /* 0x000fea0003800000 */
[----:B-1----:R-:W1:Y:S01]  /*0960*/  S2UR UR6, SR_CgaCtaId ;  /* 0x00000000000679c3 */ /* 0x002e620000008800 */
[----:B------:R-:W-:Y:S01]  /*0970*/  UMOV UR4, 0x1e0 ;  /* 0x000001e000047882 */ /* 0x000fe20000000000 */
[----:B------:R-:W-:Y:S01]  /*0980*/  UMOV UR5, 0x400 ;  /* 0x0000040000057882 */ /* 0x000fe20000000000 */
[----:B------:R-:W-:Y:S01]  /*0990*/  USEL UR4, UR4, 0x1a0, UP3 ;  /* 0x000001a004047887 */ /* 0x000fe20009800000 */
[----:B------:R-:W-:Y:S01]  /*09a0*/  UMOV UR8, 0x1 ;  /* 0x0000000100087882 */ /* 0x000fe20000000000 */
[----:B------:R-:W-:Y:S01]  /*09b0*/  ELECT P0, URZ, PT ;  /* 0x0000000000ff782f */ /* 0x000fe20003800000 */
[----:B------:R-:W-:-:S04]  /*09c0*/  UIADD3 UR8, UPT, UPT, -UR8, 0x100000, URZ ;  /* 0x0010000008087890 */ /* 0x000fc8000fffe1ff */
[----:B------:R-:W-:Y:S02]  /*09d0*/  USHF.L.U32 UR9, UR8, 0xb, URZ ;  /* 0x0000000b08097899 */ /* 0x000fe400080006ff */
[----:B------:R-:W-:Y:S02]  /*09e0*/  USHF.L.U32 UR8, UR8, 0x1, URZ ;  /* 0x0000000108087899 */ /* 0x000fe400080006ff */
[----:B-1----:R-:W-:Y:S02]  /*09f0*/  ULEA UR6, UR6, UR5, 0x18 ;  /* 0x0000000506067291 */ /* 0x002fe4000f8ec0ff */
[----:B------:R-:W-:-:S04]  /*0a00*/  UIADD3 UR4, UPT, UPT, -UR4, 0x100000, URZ ;  /* 0x0010000004047890 */ /* 0x000fc8000fffe1ff */
[----:B------:R-:W-:Y:S02]  /*0a10*/  USHF.L.U32 UR5, UR4, 0xb, URZ ;  /* 0x0000000b04057899 */ /* 0x000fe400080006ff */
[----:B------:R-:W-:Y:S01]  /*0a20*/  USHF.L.U32 UR4, UR4, 0x1, URZ ;  /* 0x0000000104047899 */ /* 0x000fe200080006ff */
[----:B------:R-:W1:Y:S03]  /*0a30*/  FENCE.VIEW.ASYNC.S ;  /* 0x00000000000073c6 */ /* 0x000e660000000000 */
[----:B-1----:R2:W1:Y:S08]  /*0a40*/  SYNCS.EXCH.64 URZ, [UR6+0x80], UR8 ;  /* 0x0000800806ff75b2 */ /* 0x0024700008000100 */
[----:B------:R2:W1:Y:S01]  /*0a50*/  SYNCS.EXCH.64 URZ, [UR6+0x90], UR4 ;  /* 0x0000900406ff75b2 */ /* 0x0004620008000100 */
[----:B------:R2:W1:Y:S01]  /*0a60*/  SYNCS.EXCH.64 URZ, [UR6+0x88], UR8 ;  /* 0x0000880806ff75b2 */ /* 0x0004620008000100 */
[----:B------:R2:W1:Y:S02]  /*0a70*/  SYNCS.EXCH.64 URZ, [UR6+0x98], UR4 ;  /* 0x0000980406ff75b2 */ /* 0x0004640008000100 */
[----:B--2---:R-:W-:Y:S01]  /*0a80*/  NOP ;  /* 0x0000000000007918 */ /* 0x004fe20000000000 */
.L_x_12:
        /* <DEDUP_REMOVED lines=26> */
.L_x_13:
[----:B------:R-:W2:Y:S01]  /*0c30*/  SHFL.IDX PT, R2, R53, RZ, 0x1f ;  /* 0x00001fff35027589 */ /* 0x000ea200000e0000 */
[----:B------:R-:W1:Y:S01]  /*0c40*/  S2UR UR52, SR_CgaCtaId ;  /* 0x00000000003479c3 */ /* 0x000e620000008800 */
[----:B------:R-:W-:Y:S01]  /*0c50*/  NOP ;  /* 0x0000000000007918 */ /* 0x000fe20000000000 */
[----:B--2---:R-:W-:-:S13]  /*0c60*/  ISETP.NE.AND P0, PT, R2, 0x3, PT ;  /* 0x000000030200780c */ /* 0x004fda0003f05270 */
[----:B-1----:R-:W-:Y:S05]  /*0c70*/  @P0 BRA `(.L_x_14) ;  /* 0x0000000000340947 */ /* 0x002fea0003800000 */
[----:B------:R-:W-:Y:S01]  /*0c80*/  UMOV UR4, 0x400 ;  /* 0x0000040000047882 */ /* 0x000fe20000000000 */
[----:B------:R-:W-:Y:S01]  /*0c90*/  UMOV UR6, 0x20 ;  /* 0x0000002000067882 */ /* 0x000fe20000000000 */
[----:B------:R-:W-:Y:S02]  /*0ca0*/  ULEA UR4, UR52, UR4, 0x18 ;  /* 0x0000000434047291 */ /* 0x000fe4000f8ec0ff */
[----:B------:R-:W-:-:S04]  /*0cb0*/  UIADD3 UR6, UPT, UPT, -UR6, 0x100000, URZ ;  /* 0x0010000006067890 */ /* 0x000fc8000fffe1ff */
[----:B------:R-:W-:Y:S02]  /*0cc0*/  USHF.L.U32 UR7, UR6, 0xb, URZ ;  /* 0x0000000b06077899 */ /* 0x000fe400080006ff */
[----:B------:R-:W-:Y:S01]  /*0cd0*/  USHF.L.U32 UR6, UR6, 0x1, URZ ;  /* 0x0000000106067899 */ /* 0x000fe200080006ff */
[----:B------:R-:W-:Y:S01]  /*0ce0*/  ELECT P0, URZ, PT ;  /* 0x0000000000ff782f */ /* 0x000fe20003800000 */
[----:B------:R-:W1:Y:S10]  /*0cf0*/  FENCE.VIEW.ASYNC.S ;  /* 0x00000000000073c6 */ /* 0x000e740000000000 */
[----:B-1----:R1:W2:Y:S01]  /*0d00*/  SYNCS.EXCH.64 URZ, [UR4+0xe0], UR6 ;  /* 0x0000e00604ff75b2 */ /* 0x0022a20008000100 */
[----:B------:R1:W1:Y:S01]  /*0d10*/  SYNCS.EXCH.64 URZ, [UR4+0xf0], UR6 ;  /* 0x0000f00604ff75b2 */ /* 0x0002620008000100 */
[----:B------:R1:W1:Y:S01]  /*0d20*/  SYNCS.EXCH.64 URZ, [UR4+0xe8], UR6 ;  /* 0x0000e80604ff75b2 */ /* 0x0002620008000100 */
[----:B------:R1:W1:Y:S01]  /*0d30*/  SYNCS.EXCH.64 URZ, [UR4+0xf8], UR6 ;  /* 0x0000f80604ff75b2 */ /* 0x0002620008000100 */
[----:B------:R-:W-:Y:S01]  /*0d40*/  NOP ;  /* 0x0000000000007918 */ /* 0x000fe20000000000 */
.L_x_14:
[----:B-1----:R-:W1:Y:S01]  /*0d50*/  LDCU UR4, c[0x0][0x36c] ;  /* 0x00006d80ff0477ac */ /* 0x002e620008000800 */
[----:B------:R-:W-:Y:S01]  /*0d60*/  ISETP.NE.OR P3, PT, R0, 0x2, !P3 ;  /* 0x000000020000780c */ /* 0x000fe20005f65670 */
[----:B------:R-:W-:Y:S01]  /*0d70*/  NOP ;  /* 0x0000000000007918 */ /* 0x000fe20000000000 */
[----:B------:R-:W-:Y:S01]  /*0d80*/  LOP3.LUT R0, R66, 0x1f, RZ, 0xc0, !PT ;  /* 0x0000001f42007812 */ /* 0x000fe200078ec0ff */
[----:B------:R-:W-:Y:S02]  /*0d90*/  UISETP.NE.AND UP4, UPT, UR17, URZ, UPT ;  /* 0x000000ff1100728c */ /* 0x000fe4000bf85270 */
[----:B-1----:R-:W-:-:S09]  /*0da0*/  UISETP.EQ.U32.AND UP5, UPT, UR4, 0x1, UPT ;  /* 0x000000010400788c */ /* 0x002fd2000bfa2070 */
[----:B------:R-:W-:Y:S05]  /*0db0*/  BRA.U !UP5, `(.L_x_15) ;  /* 0x000000010d087547 */ /* 0x000fea000b800000 */
[----:B--234-:R-:W-:Y:S01]  /*0dc0*/  UCGABAR_ARV ;  /* 0x00000000000079c7 */ /* 0x01cfe20008000000 */
[----:B------:R-:W-:Y:S05]  /*0dd0*/  BRA `(.L_x_16) ;  /* 0x0000000000047947 */ /* 0x000fea0003800000 */
.L_x_15:
[----:B--234-:R-:W-:Y:S01]  /*0de0*/  NOP ;  /* 0x0000000000007918 */ /* 0x01cfe20000000000 */
.L_x_16:
[----:B------:R-:W1:Y:S01]  /*0df0*/  S2UR UR8, SR_CTAID.X ;  /* 0x00000000000879c3 */ /* 0x000e620000002500 */
[----:B------:R-:W-:-:S05]  /*0e00*/  CS2R.32 R55, SR_CgaSize ;  /* 0x0000000000377805 */ /* 0x000fca0000008a00 */
[----:B------:R-:W-:-:S05]  /*0e10*/  IMAD R55, R55, -0xa0, RZ ;  /* 0xffffff6037377824 */ /* 0x000fca00078e02ff */
[----:B------:R-:W-:-:S14]  /*0e20*/  R2UR UR5, R55 ;  /* 0x00000000370572ca */ /* 0x000fdc00000e0000 */
[----:B------:R-:W2:Y:S01]  /*0e30*/  LDCU UR5, c[0x0][UR5+0x2b0] ;  /* 0x00005600050577ac */ /* 0x000ea20008000800 */
[----:B------:R-:W-:-:S05]  /*0e40*/  CS2R.32 R55, SR_CgaSize ;  /* 0x0000000000377805 */ /* 0x000fca0000008a00 */
[----:B------:R-:W-:-:S05]  /*0e50*/  IMAD R55, R55, -0xa0, RZ ;  /* 0xffffff6037377824 */ /* 0x000fca00078e02ff */
[----:B------:R-:W-:-:S14]  /*0e60*/  R2UR UR4, R55 ;  /* 0x00000000370472ca */ /* 0x000fdc00000e0000 */
[----:B------:R-:W3:Y:S01]  /*0e70*/  LDCU UR4, c[0x0][UR4+0x2b4] ;  /* 0x00005680040477ac */ /* 0x000ee20008000800 */
[----:B------:R-:W4:Y:S01]  /*0e80*/  S2UR UR7, SR_CTAID.Y ;  /* 0x00000000000779c3 */ /* 0x000f220000002600 */
[----:B------:R-:W-:-:S05]  /*0e90*/  CS2R.32 R55, SR_CgaSize ;  /* 0x0000000000377805 */ /* 0x000fca0000008a00 */
[----:B------:R-:W-:-:S05]  /*0ea0*/  IMAD R55, R55, -0xa0, RZ ;  /* 0xffffff6037377824 */ /* 0x000fca00078e02ff */
[----:B------:R-:W-:-:S14]  /*0eb0*/  R2UR UR9, R55 ;  /* 0x00000000370972ca */ /* 0x000fdc00000e0000 */
[----:B------:R-:W3:Y:S01]  /*0ec0*/  LDCU UR9, c[0x0][UR9+0x2a0] ;  /* 0x00005400090977ac */ /* 0x000ee20008000800 */
[----:B------:R-:W-:-:S05]  /*0ed0*/  CS2R.32 R55, SR_CgaSize ;  /* 0x0000000000377805 */ /* 0x000fca0000008a00 */
[----:B------:R-:W-:-:S05]  /*0ee0*/  IMAD R55, R55, -0xa0, RZ ;  /* 0xffffff6037377824 */ /* 0x000fca00078e02ff */
[----:B------:R-:W-:-:S14]  /*0ef0*/  R2UR UR10, R55 ;  /* 0x00000000370a72ca */ /* 0x000fdc00000e0000 */
[----:B------:R-:W3:Y:S01]  /*0f00*/  LDCU UR10, c[0x0][UR10+0x2a4] ;  /* 0x000054800a0a77ac */ /* 0x000ee20008000800 */
[----:B------:R-:W3:Y:S01]  /*0f10*/  S2UR UR36, SR_CTAID.Z ;  /* 0x00000000002479c3 */ /* 0x000ee20000002700 */
[----:B------:R-:W3:Y:S01]  /*0f20*/  LDCU UR21, c[0x0][0xb24] ;  /* 0x00016480ff1577ac */ /* 0x000ee20008000800 */
[----:B------:R-:W3:Y:S01]  /*0f30*/  LDCU UR45, c[0x0][0xb24] ;  /* 0x00016480ff2d77ac */ /* 0x000ee20008000800 */
[----:B-1----:R-:W-:Y:S01]  /*0f40*/  I2FP.F32.U32 R3, UR8 ;  /* 0x0000000800037c45 */ /* 0x002fe20008201000 */
[----:B------:R-:W1:Y:S04]  /*0f50*/  LDCU UR28, c[0x0][0xb30] ;  /* 0x00016600ff1c77ac */ /* 0x000e680008000800 */
[----:B--2---:R-:W-:Y:S01]  /*0f60*/  FMUL R3, R3, UR5 ;  /* 0x0000000503037c20 */ /* 0x004fe20008400000 */
[----:B------:R-:W-:Y:S01]  /*0f70*/  USHF.L.U32 UR26, UR52, 0xb, URZ ;  /* 0x0000000b341a7899 */ /* 0x000fe200080006ff */
[----:B----4-:R-:W-:Y:S01]  /*0f80*/  I2FP.F32.U32 R2, UR7 ;  /* 0x0000000700027c45 */ /* 0x010fe20008201000 */
[----:B------:R-:W-:Y:S01]  /*0f90*/  UMOV UR16, UR8 ;  /* 0x0000000800107c82 */ /* 0x000fe20008000000 */
[----:B------:R-:W-:-:S02]  /*0fa0*/  UMOV UR20, UR7 ;  /* 0x0000000700147c82 */ /* 0x000fc40008000000 */
[----:B------:R-:W2:Y:S01]  /*0fb0*/  F2I.U32.TRUNC.NTZ R3, R3 ;  /* 0x0000000300037305 */ /* 0x000ea2000020f000 */
[----:B---3--:R-:W-:Y:S01]  /*0fc0*/  UISETP.GE.AND UP2, UPT, UR21, 0x1, UPT ;  /* 0x000000011500788c */ /* 0x008fe2000bf46270 */
[----:B------:R-:W-:-:S06]  /*0fd0*/  FMUL R2, R2, UR4 ;  /* 0x0000000402027c20 */ /* 0x000fcc0008400000 */
[----:B------:R-:W3:Y:S01]  /*0fe0*/  F2I.U32.TRUNC.NTZ R2, R2 ;  /* 0x0000000200027305 */ /* 0x000ee2000020f000 */
[----:B--2---:R-:W-:Y:S02]  /*0ff0*/  R2UR UR4, R3 ;  /* 0x00000000030472ca */ /* 0x004fe400000e0000 */
[----:B---3--:R-:W-:Y:S02]  /*1000*/  R2UR UR6, R2 ;  /* 0x00000000020672ca */ /* 0x008fe400000e0000 */
[----:B------:R-:W-:-:S09]  /*1010*/  PRMT R2, RZ, 0x7610, R2 ;  /* 0x00007610ff027816 */ /* 0x000fd20000000002 */
[----:B------:R-:W-:-:S04]  /*1020*/  UIADD3 UR5, UPT, UPT, -UR4, URZ, URZ ;  /* 0x000000ff04057290 */ /* 0x000fc8000fffe1ff */
[----:B------:R-:W-:Y:S02]  /*1030*/  UIMAD UR5, UR9, UR5, UR8 ;  /* 0x00000005090572a4 */ /* 0x000fe4000f8e0208 */
[----:B------:R-:W-:-:S04]  /*1040*/  UIADD3 UR4, UPT, UPT, -UR6, URZ, URZ ;  /* 0x000000ff06047290 */ /* 0x000fc8000fffe1ff */
[----:B------:R-:W-:Y:S01]  /*1050*/  IMAD.U32 R55, RZ, RZ, UR5 ;  /* 0x00000005ff377e24 */ /* 0x000fe2000f8e00ff */
[----:B------:R-:W-:-:S06]  /*1060*/  UIMAD UR4, UR10, UR4, UR7 ;  /* 0x000000040a0472a4 */ /* 0x000fcc000f8e0207 */
[----:B------:R-:W-:Y:S01]  /*1070*/  IMAD.U32 R54, RZ, RZ, UR4 ;  /* 0x00000004ff367e24 */ /* 0x000fe2000f8e00ff */
[----:B-1----:R-:W-:Y:S06]  /*1080*/  BRA.U UP4, `(.L_x_17) ;  /* 0x00000001042c7547 */ /* 0x002fec000b800000 */
[----:B------:R-:W-:Y:S02]  /*1090*/  R2UR UR5, R54 ;  /* 0x00000000360572ca */ /* 0x000fe400000e0000 */
[----:B------:R-:W-:-:S11]  /*10a0*/  R2UR UR4, R55 ;  /* 0x00000000370472ca */ /* 0x000fd600000e0000 */
[----:B------:R-:W-:Y:S02]  /*10b0*/  UISETP.NE.AND UP0, UPT, UR5, URZ, UPT ;  /* 0x000000ff0500728c */ /* 0x000fe4000bf05270 */
[----:B------:R-:W-:Y:S02]  /*10c0*/  UISETP.NE.AND UP1, UPT, UR5, 0x1, UPT ;  /* 0x000000010500788c */ /* 0x000fe4000bf25270 */
[----:B------:R-:W-:-:S04]  /*10d0*/  UISETP.EQ.OR UP0, UPT, UR4, URZ, !UP0 ;  /* 0x000000ff0400728c */ /* 0x000fc8000c702670 */
[----:B------:R-:W-:Y:S02]  /*10e0*/  USEL UR5, URZ, 0x1, !UP0 ;  /* 0x00000001ff057887 */ /* 0x000fe4000c000000 */
[----:B------:R-:W-:Y:S02]  /*10f0*/  UISETP.NE.AND UP0, UPT, UR4, URZ, UPT ;  /* 0x000000ff0400728c */ /* 0x000fe4000bf05270 */
[----:B------:R-:W-:-:S04]  /*1100*/  USEL UR4, URZ, 0x2, UP1 ;  /* 0x00000002ff047887 */ /* 0x000fc80008800000 */
[----:B------:R-:W-:-:S04]  /*1110*/  USEL UR4, UR4, 0x2, UP0 ;  /* 0x0000000204047887 */ /* 0x000fc80008000000 */
[----:B------:R-:W-:-:S06]  /*1120*/  UIADD3 UR4, UPT, UPT, UR5, UR4, URZ ;  /* 0x0000000405047290 */ /* 0x000fcc000fffe0ff */
[----:B------:R-:W-:Y:S02]  /*1130*/  IMAD.U32 R2, RZ, RZ, UR4 ;  /* 0x00000004ff027e24 */ /* 0x000fe4000f8e00ff */
.L_x_17:
[----:B------:R-:W-:Y:S05]  /*1140*/  BRA.U !UP2, `(.L_x_18) ;  /* 0x000000010ad47547 */ /* 0x000fea000b800000 */
[----:B------:R-:W1:Y:S01]  /*1150*/  LDCU.128 UR12, c[0x0][0xb10] ;  /* 0x00016200ff0c77ac */ /* 0x000e620008000c00 */
[----:B------:R-:W2:Y:S01]  /*1160*/  LDCU UR6, c[0x0][0x370] ;  /* 0x00006e00ff0677ac */ /* 0x000ea20008000800 */
[----:B------:R-:W3:Y:S01]  /*1170*/  LDCU UR5, c[0x0][0x374] ;  /* 0x00006e80ff0577ac */ /* 0x000ee20008000800 */
[----:B------:R-:W4:Y:S01]  /*1180*/  LDCU UR27, c[0x0][0xb0c] ;  /* 0x00016180ff1b77ac */ /* 0x000f220008000800 */
[----:B------:R-:W4:Y:S01]  /*1190*/  LDCU UR4, c[0x0][0xb20] ;  /* 0x00016400ff0477ac */ /* 0x000f220008000800 */
[----:B------:R-:W4:Y:S01]  /*11a0*/  LDCU.64 UR8, c[0x0][0xb28] ;  /* 0x00016500ff0877ac */ /* 0x000f220008000a00 */
[----:B-1----:R-:W-:Y:S02]  /*11b0*/  UISETP.NE.AND UP0, UPT, UR14, 0x1, UPT ;  /* 0x000000010e00788c */ /* 0x002fe4000bf05270 */
[----:B---3--:R-:W-:Y:S02]  /*11c0*/  UIMAD.WIDE.U32 UR10, UR5, UR15, URZ ;  /* 0x0000000f050a72a5 */ /* 0x008fe4000f8e00ff */
[----:B--2---:R-:W-:-:S02]  /*11d0*/  UIMAD.WIDE.U32 UR22, UR6, UR12, URZ ;  /* 0x0000000c061672a5 */ /* 0x004fc4000f8e00ff */
[----:B----4-:R-:W-:Y:S02]  /*11e0*/  UISETP.NE.AND UP1, UPT, UR27, 0x1, UPT ;  /* 0x000000011b00788c */ /* 0x010fe4000bf25270 */
[----:B------:R-:W-:Y:S01]  /*11f0*/  UISETP.NE.AND UP2, UPT, UR21, 0x1, UPT ;  /* 0x000000011500788c */ /* 0x000fe2000bf45270 */
[----:B------:R-:W-:Y:S02]  /*1200*/  UMOV UR10, UR11 ;  /* 0x0000000b000a7c82 */ /* 0x000fe40008000000 */
[----:B------:R-:W-:Y:S01]  /*1210*/  UMOV UR22, UR23 ;  /* 0x0000001700167c82 */ /* 0x000fe20008000000 */
[----:B------:R-:W-:Y:S02]  /*1220*/  @UP0 USHF.R.U32.HI UR5, URZ, UR4, UR10 ;  /* 0x00000004ff050299 */ /* 0x000fe4000801160a */
[----:B------:R-:W-:Y:S02]  /*1230*/  UIMAD.WIDE.U32 UR24, UR20, UR15, URZ ;  /* 0x0000000f141872a5 */ /* 0x000fe4000f8e00ff */
[----:B------:R-:W-:-:S02]  /*1240*/  UIMAD.WIDE.U32 UR10, UR5, UR8, URZ ;  /* 0x00000008050a72a5 */ /* 0x000fc4000f8e00ff */
[----:B------:R-:W-:Y:S02]  /*1250*/  @UP1 USHF.R.U32.HI UR6, URZ, UR13, UR22 ;  /* 0x0000000dff061299 */ /* 0x000fe40008011616 */
[----:B------:R-:W-:Y:S02]  /*1260*/  UIMAD.WIDE.U32 UR18, UR16, UR12, URZ ;  /* 0x0000000c101272a5 */ /* 0x000fe4000f8e00ff */
[----:B------:R-:W-:Y:S01]  /*1270*/  UIMAD.WIDE.U32 UR22, UR6, UR8, URZ ;  /* 0x00000008061672a5 */ /* 0x000fe2000f8e00ff */
[----:B------:R-:W-:Y:S01]  /*1280*/  UMOV UR24, UR25 ;  /* 0x0000001900187c82 */ /* 0x000fe20008000000 */
[----:B------:R-:W-:Y:S01]  /*1290*/  UMOV UR10, UR11 ;  /* 0x0000000b000a7c82 */ /* 0x000fe20008000000 */
[----:B------:R-:W-:Y:S02]  /*12a0*/  USHF.R.U32.HI UR24, URZ, UR4, UR24 ;  /* 0x00000004ff187299 */ /* 0x000fe40008011618 */
[----:B------:R-:W-:Y:S02]  /*12b0*/  @UP2 USHF.R.U32.HI UR5, URZ, UR9, UR10 ;  /* 0x00000009ff052299 */ /* 0x000fe4000801160a */
[----:B------:R-:W-:Y:S01]  /*12c0*/  UMOV UR7, UR23 ;  /* 0x0000001700077c82 */ /* 0x000fe20008000000 */
[----:B------:R-:W-:Y:S01]  /*12d0*/  UMOV UR18, UR19 ;  /* 0x0000001300127c82 */ /* 0x000fe20008000000 */
[----:B------:R-:W-:-:S02]  /*12e0*/  @UP2 USHF.R.U32.HI UR6, URZ, UR9, UR7 ;  /* 0x00000009ff062299 */ /* 0x000fc40008011607 */
[----:B------:R-:W-:Y:S02]  /*12f0*/  USHF.R.U32.HI UR13, URZ, UR13, UR18 ;  /* 0x0000000dff0d7299 */ /* 0x000fe40008011612 */
[----:B------:R-:W-:Y:S02]  /*1300*/  USEL UR4, UR20, UR24, !UP0 ;  /* 0x0000001814047287 */ /* 0x000fe4000c000000 */
[----:B------:R-:W-:Y:S02]  /*1310*/  UIMAD UR7, UR5, UR21, URZ ;  /* 0x00000015050772a4 */ /* 0x000fe4000f8e02ff */
[----:B------:R-:W-:Y:S02]  /*1320*/  USEL UR5, UR16, UR13, !UP1 ;  /* 0x0000000d10057287 */ /* 0x000fe4000c800000 */
[----:B------:R-:W-:Y:S02]  /*1330*/  UIMAD UR12, UR6, UR21, URZ ;  /* 0x00000015060c72a4 */ /* 0x000fe4000f8e02ff */
[----:B------:R-:W-:-:S02]  /*1340*/  UISETP.GE.AND UP0, UPT, UR4, UR7, UPT ;  /* 0x000000070400728c */ /* 0x000fc4000bf06270 */
[----:B------:R-:W-:Y:S02]  /*1350*/  UIMAD.WIDE.U32 UR10, UR4, UR8, URZ ;  /* 0x00000008040a72a5 */ /* 0x000fe4000f8e00ff */
[----:B------:R-:W-:Y:S02]  /*1360*/  UISETP.GE.OR UP0, UPT, UR5, UR12, UP0 ;  /* 0x0000000c0500728c */ /* 0x000fe40008706670 */
[----:B------:R-:W-:Y:S02]  /*1370*/  UIMAD.WIDE.U32 UR12, UR5, UR8, URZ ;  /* 0x00000008050c72a5 */ /* 0x000fe4000f8e00ff */
[----:B------:R-:W-:Y:S01]  /*1380*/  UIADD3 UR10, UPT, UPT, -UR4, URZ, URZ ;  /* 0x000000ff040a7290 */ /* 0x000fe2000fffe1ff */
[----:B------:R-:W-:Y:S01]  /*1390*/  UMOV UR8, UR11 ;  /* 0x0000000b00087c82 */ /* 0x000fe20008000000 */
[----:B------:R-:W-:Y:S02]  /*13a0*/  UIADD3 UR11, UPT, UPT, -UR5, URZ, URZ ;  /* 0x000000ff050b7290 */ /* 0x000fe4000fffe1ff */
[----:B------:R-:W-:-:S03]  /*13b0*/  USHF.R.U32.HI UR8, URZ, UR9, UR8 ;  /* 0x00000009ff087299 */ /* 0x000fc60008011608 */
[----:B------:R-:W-:Y:S01]  /*13c0*/  @!UP0 UMOV UR7, UR13 ;  /* 0x0000000d00078c82 */ /* 0x000fe20008000000 */
[----:B------:R-:W-:Y:S02]  /*13d0*/  UIMAD UR20, UR14, UR10, UR20 ;  /* 0x0000000a0e1472a4 */ /* 0x000fe4000f8e0214 */
[----:B------:R-:W-:Y:S02]  /*13e0*/  USEL UR8, UR4, UR8, !UP2 ;  /* 0x0000000804087287 */ /* 0x000fe4000d000000 */
[----:B------:R-:W-:Y:S02]  /*13f0*/  @!UP0 USHF.R.U32.HI UR7, URZ, UR9, UR7 ;  /* 0x00000009ff078299 */ /* 0x000fe40008011607 */
[----:B------:R-:W-:Y:S02]  /*1400*/  UIADD3 UR9, UPT, UPT, -UR8, URZ, URZ ;  /* 0x000000ff08097290 */ /* 0x000fe4000fffe1ff */
[----:B------:R-:W-:Y:S02]  /*1410*/  @!UP0 USEL UR7, UR5, UR7, !UP2 ;  /* 0x0000000705078287 */ /* 0x000fe4000d000000 */
[----:B------:R-:W-:-:S02]  /*1420*/  UIMAD UR9, UR21, UR9, UR4 ;  /* 0x00000009150972a4 */ /* 0x000fc4000f8e0204 */
[----:B------:R-:W-:Y:S02]  /*1430*/  @!UP0 UIADD3 UR8, UPT, UPT, UR8, -UR7, URZ ;  /* 0x8000000708088290 */ /* 0x000fe4000fffe0ff */
[----:B------:R-:W-:Y:S02]  /*1440*/  @!UP0 UIMAD UR6, UR9, UR6, UR7 ;  /* 0x00000006090682a4 */ /* 0x000fe4000f8e0207 */
[----:B------:R-:W-:Y:S02]  /*1450*/  @!UP0 UIMAD UR4, UR8, UR21, UR5 ;  /* 0x00000015080482a4 */ /* 0x000fe4000f8e0205 */
[----:B------:R-:W-:Y:S02]  /*1460*/  UIMAD UR16, UR27, UR11, UR16 ;  /* 0x0000000b1b1072a4 */ /* 0x000fe4000f8e0210 */
[----:B------:R-:W-:Y:S01]  /*1470*/  UIMAD UR20, UR4, UR14, UR20 ;  /* 0x0000000e041472a4 */ /* 0x000fe2000f8e0214 */
[----:B------:R-:W-:Y:S02]  /*1480*/  @!UP0 UMOV UR5, UR6 ;  /* 0x0000000600058c82 */ /* 0x000fe40008000000 */
[----:B------:R-:W-:-:S12]  /*1490*/  UIMAD UR16, UR5, UR27, UR16 ;  /* 0x0000001b051072a4 */ /* 0x000fd8000f8e0210 */
.L_x_18:
[----:B------:R-:W-:Y:S02]  /*14a0*/  UISETP.NE.AND UP1, UPT, UR28, 0x1, UPT ;  /* 0x000000011c00788c */ /* 0x000fe4000bf25270 */
[----:B------:R-:W-:Y:S02]  /*14b0*/  UISETP.NE.AND UP0, UPT, UR17, 0x2, UPT ;  /* 0x000000021100788c */ /* 0x000fe4000bf05270 */
[----:B------:R-:W-:-:S05]  /*14c0*/  ULOP3.LUT UR21, UR26, 0x800, URZ, 0xc0, !UPT ;  /* 0x000008001a157892 */ /* 0x000fca000f8ec0ff */
[----:B------:R-:W-:Y:S07]  /*14d0*/  BRA.U UP1, `(.L_x_19) ;  /* 0x0000000101447547 */ /* 0x000fee000b800000 */
[----:B------:R-:W1:Y:S01]  /*14e0*/  LDCU.128 UR8, c[0x0][0xb10] ;  /* 0x00016200ff0877ac */ /* 0x000e620008000c00 */
[----:B------:R-:W2:Y:S01]  /*14f0*/  LDCU UR12, c[0x0][0xb0c] ;  /* 0x00016180ff0c77ac */ /* 0x000ea20008000800 */
[----:B------:R-:W3:Y:S01]  /*1500*/  LDCU UR13, c[0x0][0xb20] ;  /* 0x00016400ff0d77ac */ /* 0x000ee20008000800 */
[----:B-1----:R-:W-:Y:S02]  /*1510*/  UIMAD.WIDE.U32 UR6, UR16, UR8, URZ ;  /* 0x00000008100672a5 */ /* 0x002fe4000f8e00ff */
[----:B------:R-:W-:Y:S02]  /*1520*/  UIMAD.WIDE.U32 UR4, UR20, UR11, URZ ;  /* 0x0000000b140472a5 */ /* 0x000fe4000f8e00ff */
[----:B--2---:R-:W-:Y:S02]  /*1530*/  UISETP.NE.AND UP2, UPT, UR12, 0x1, UPT ;  /* 0x000000010c00788c */ /* 0x004fe4000bf45270 */
[----:B------:R-:W-:Y:S01]  /*1540*/  UISETP.NE.AND UP1, UPT, UR10, 0x1, UPT ;  /* 0x000000010a00788c */ /* 0x000fe2000bf25270 */
[----:B------:R-:W-:-:S02]  /*1550*/  UMOV UR6, UR7 ;  /* 0x0000000700067c82 */ /* 0x000fc40008000000 */
[----:B------:R-:W-:Y:S01]  /*1560*/  UMOV UR4, UR5 ;  /* 0x0000000500047c82 */ /* 0x000fe20008000000 */
[----:B------:R-:W-:Y:S02]  /*1570*/  USHF.R.U32.HI UR6, URZ, UR9, UR6 ;  /* 0x00000009ff067299 */ /* 0x000fe40008011606 */
[----:B---3--:R-:W-:Y:S02]  /*1580*/  USHF.R.U32.HI UR4, URZ, UR13, UR4 ;  /* 0x0000000dff047299 */ /* 0x008fe40008011604 */
[----:B------:R-:W-:Y:S02]  /*1590*/  USEL UR5, UR16, UR6, !UP2 ;  /* 0x0000000610057287 */ /* 0x000fe4000d000000 */
[----:B------:R-:W-:-:S04]  /*15a0*/  USEL UR4, UR20, UR4, !UP1 ;  /* 0x0000000414047287 */ /* 0x000fc8000c800000 */
[----:B------:R-:W-:Y:S02]  /*15b0*/  UIADD3 UR6, UPT, UPT, UR5, -UR4, URZ ;  /* 0x8000000405067290 */ /* 0x000fe4000fffe0ff */
[----:B------:R-:W-:Y:S02]  /*15c0*/  UIADD3 UR4, UPT, UPT, -UR5, UR4, URZ ;  /* 0x0000000405047290 */ /* 0x000fe4000fffe1ff */
[----:B------:R-:W-:Y:S02]  /*15d0*/  UIMAD UR20, UR6, UR10, UR20 ;  /* 0x0000000a061472a4 */ /* 0x000fe4000f8e0214 */
[----:B------:R-:W-:-:S12]  /*15e0*/  UIMAD UR16, UR4, UR12, UR16 ;  /* 0x0000000c041072a4 */ /* 0x000fd8000f8e0210 */
.L_x_19:
[----:B------:R-:W-:Y:S05]  /*15f0*/  BRA.U !UP5, `(.L_x_20) ;  /* 0x000000010d0c7547 */ /* 0x000fea000b800000 */
[----:B------:R-:W-:Y:S01]  /*1600*/  UCGABAR_WAIT ;  /* 0x0000000000007dc7 */ /* 0x000fe20008000000 */
[----:B------:R-:W-:Y:S01]  /*1610*/  CCTL.IVALL ;  /* 0x00000000ff00798f */ /* 0x000fe20002000000 */
[----:B------:R-:W-:Y:S05]  /*1620*/  BRA `(.L_x_21) ;  /* 0x0000000000047947 */ /* 0x000fea0003800000 */
.L_x_20:
[----:B------:R-:W-:Y:S06]  /*1630*/  BAR.SYNC.DEFER_BLOCKING 0x0 ;  /* 0x0000000000007b1d */ /* 0x000fec0000010000 */
.L_x_21:
[----:B------:R-:W-:Y:S05]  /*1640*/  BRA.U UP0, `(.L_x_22) ;  /* 0x0000001100a07547 */ /* 0x000fea000b800000 */
[----:B------:R-:W1:Y:S01]  /*1650*/  LDCU UR6, c[0x0][0x38c] ;  /* 0x00007180ff0677ac */ /* 0x000e620008000800 */
[----:B------:R-:W-:Y:S01]  /*1660*/  PLOP3.LUT P1, PT, PT, PT, UP3, 0x80, 0x8 ;  /* 0x000000000008781c */ /* 0x000fe20003f2f038 */
[----:B------:R-:W-:Y:S01]  /*1670*/  IMAD.MOV.U32 R12, RZ, RZ, 0x1 ;  /* 0x00000001ff0c7424 */ /* 0x000fe200078e00ff */
[----:B------:R-:W-:Y:S01]  /*1680*/  ISETP.EQ.OR P2, PT, R0, RZ, P3 ;  /* 0x000000ff0000720c */ /* 0x000fe20001f42670 */
[----:B------:R-:W-:Y:S01]  /*1690*/  UISETP.NE.AND UP1, UPT, UR17, URZ, UPT ;  /* 0x000000ff1100728c */ /* 0x000fe2000bf25270 */
[----:B------:R-:W-:Y:S02]  /*16a0*/  PLOP3.LUT P1, PT, P1, PT, PT, 0x8, 0x80 ;  /* 0x000000000080781c */ /* 0x000fe40000f2e170 */
[----:B------:R-:W-:Y:S01]  /*16b0*/  CS2R R10, SRZ ;  /* 0x00000000000a7805 */ /* 0x000fe2000001ff00 */
[----:B------:R-:W-:Y:S01]  /*16c0*/  IMAD.MOV.U32 R9, RZ, RZ, RZ ;  /* 0x000000ffff097224 */ /* 0x000fe200078e00ff */
[----:B------:R-:W2:Y:S01]  /*16d0*/  LDCU UR39, c[0x0][0x370] ;  /* 0x00006e00ff2777ac */ /* 0x000ea20008000800 */
[----:B------:R-:W-:Y:S01]  /*16e0*/  IMAD.MOV.U32 R8, RZ, RZ, 0x1 ;  /* 0x00000001ff087424 */ /* 0x000fe200078e00ff */
[----:B------:R-:W3:Y:S01]  /*16f0*/  LDCU.64 UR28, c[0x0][0x348] ;  /* 0x00006900ff1c77ac */ /* 0x000ee20008000a00 */
[----:B------:R-:W-:-:S02]  /*1700*/  USHF.R.U32.HI UR43, URZ, 0x5, UR21 ;  /* 0x00000005ff2b7899 */ /* 0x000fc40008011615 */
[----:B-1----:R-:W-:Y:S02]  /*1710*/  UIADD3 UR5, UPT, UPT, UR6, 0x1f, URZ ;  /* 0x0000001f06057890 */ /* 0x002fe4000fffe0ff */
[----:B------:R-:W-:Y:S02]  /*1720*/  UIADD3 UR44, UPT, UPT, UR6, 0x3e, URZ ;  /* 0x0000003e062c7890 */ /* 0x000fe4000fffe0ff */
[----:B------:R-:W-:Y:S01]  /*1730*/  USHF.R.S32.HI UR4, URZ, 0x1f, UR5 ;  /* 0x0000001fff047899 */ /* 0x000fe20008011405 */
[----:B------:R-:W1:Y:S03]  /*1740*/  LDCU UR38, c[0x0][0x374] ;  /* 0x00006e80ff2677ac */ /* 0x000e660008000800 */
[----:B------:R-:W-:Y:S02]  /*1750*/  ULEA.HI UR4, UR4, UR5, URZ, 0x5 ;  /* 0x0000000504047291 */ /* 0x000fe4000f8f28ff */
[----:B------:R-:W-:-:S02]  /*1760*/  USEL UR25, UR46, 0x2, UP1 ;  /* 0x000000022e197887 */ /* 0x000fc40008800000 */
[----:B------:R-:W-:Y:S02]  /*1770*/  USHF.R.S32.HI UR41, URZ, 0x5, UR4 ;  /* 0x00000005ff297899 */ /* 0x000fe40008011404 */
[----:B------:R-:W-:Y:S02]  /*1780*/  UIADD3 UR4, UPT, UPT, UR6, -0x1, URZ ;  /* 0xffffffff06047890 */ /* 0x000fe4000fffe0ff */
[----:B------:R-:W-:Y:S02]  /*1790*/  UISETP.LT.U32.AND UP0, UPT, UR41, 0x3, UPT ;  /* 0x000000032900788c */ /* 0x000fe4000bf01070 */
[----:B------:R-:W-:Y:S02]  /*17a0*/  UISETP.GE.U32.AND UP2, UPT, UR4, -0x3f, UPT ;  /* 0xffffffc10400788c */ /* 0x000fe4000bf46070 */
[----:B------:R-:W-:Y:S01]  /*17b0*/  USEL UR40, UR41, 0x3, UP0 ;  /* 0x0000000329287887 */ /* 0x000fe20008000000 */
[----:B------:R-:W-:-:S03]  /*17c0*/  UMOV UR5, URZ ;  /* 0x000000ff00057c82 */ /* 0x000fc60008000000 */
[----:B------:R-:W-:Y:S02]  /*17d0*/  UIADD3 UR24, UPT, UPT, UR40, -0x1, URZ ;  /* 0xffffffff28187890 */ /* 0x000fe4000fffe0ff */
[----:B------:R-:W-:-:S03]  /*17e0*/  UIADD3 UR42, UPT, UPT, UR41, -UR40, URZ ;  /* 0x80000028292a7290 */ /* 0x000fc6000fffe0ff */
[----:B------:R-:W-:-:S04]  /*17f0*/  @UP2 UIADD3 UR24, UPT, UPT, UR40, URZ, URZ ;  /* 0x000000ff28182290 */ /* 0x000fc8000fffe0ff */
[----:B-123--:R-:W-:-:S12]  /*1800*/  UIADD3 UR24, UPT, UPT, UR24, 0x1, URZ ;  /* 0x0000000118187890 */ /* 0x00efd8000fffe0ff */
.L_x_42:
[----:B------:R-:W-:Y:S01]  /*1810*/  UISETP.NE.AND UP0, UPT, UR52, URZ, UPT ;  /* 0x000000ff3400728c */ /* 0x000fe2000bf05270 */
[----:B------:R-:W1:Y:S08]  /*1820*/  S2UR UR52, SR_CgaCtaId ;  /* 0x00000000003479c3 */ /* 0x000e700000008800 */
[----:B------:R-:W-:Y:S05]  /*1830*/  BRA.U UP0, `(.L_x_23) ;  /* 0x0000000100347547 */ /* 0x000fea000b800000 */
[----:B------:R-:W2:Y:S01]  /*1840*/  S2R R0, SR_CgaCtaId ;  /* 0x0000000000007919 */ /* 0x000ea20000008800 */
[----:B------:R-:W-:-:S04]  /*1850*/  MOV R2, 0x400 ;  /* 0x0000040000027802 */ /* 0x000fc80000000f00 */
[----:B--2---:R-:W-:Y:S02]  /*1860*/  LEA R0, R0, R2, 0x18 ;  /* 0x0000000200007211 */ /* 0x004fe400078ec0ff */
[----:B------:R-:W-:-:S03]  /*1870*/  SHF.L.U32 R2, R8, 0x1f, RZ ;  /* 0x0000001f08027819 */ /* 0x000fc600000006ff */
[----:B------:R-:W-:-:S04]  /*1880*/  IMAD R0, R9, 0x8, R0 ;  /* 0x0000000809007824 */ /* 0x000fc800078e0200 */
[----:B------:R-:W2:Y:S02]  /*1890*/  SYNCS.PHASECHK.TRANS64.TRYWAIT P0, [R0+URZ+0xf0], R2 ;  /* 0x0000f002000075a7 */ /* 0x000ea400080011ff */
[----:B--2---:R-:W-:Y:S05]  /*18a0*/  @!P0 BRA `(.L_x_24) ;  /* 0x0000009800cc8947 */ /* 0x004fea0003800000 */
.L_x_173:
[----:B------:R-:W-:Y:S01]  /*18b0*/  VIADD R9, R9, 0x1 ;  /* 0x0000000109097836 */ /* 0x000fe20000000000 */
[----:B------:R2:W-:Y:S04]  /*18c0*/  SYNCS.ARRIVE.TRANS64.A1T0 RZ, [R0+URZ+0xe0], RZ ;  /* 0x0000e0ff00ff79a7 */ /* 0x0005e800081000ff */
[----:B------:R-:W-:-:S04]  /*18d0*/  ISETP.NE.AND P0, PT, R9, 0x2, PT ;  /* 0x000000020900780c */ /* 0x000fc80003f05270 */
[----:B------:R-:W-:Y:S02]  /*18e0*/  SEL R9, R9, RZ, P0 ;  /* 0x000000ff09097207 */ /* 0x000fe40000000000 */
[----:B--2---:R-:W-:-:S04]  /*18f0*/  SEL R0, RZ, 0x1, P0 ;  /* 0x00000001ff007807 */ /* 0x004fc80000000000 */
[----:B------:R-:W-:-:S07]  /*1900*/  LOP3.LUT R8, R8, R0, RZ, 0x3c, !PT ;  /* 0x0000000008087212 */ /* 0x000fce00078e3cff */
.L_x_23:
[----:B------:R-:W-:Y:S01]  /*1910*/  UMOV UR6, 0x400 ;  /* 0x0000040000067882 */ /* 0x000fe20000000000 */
[----:B------:R-:W-:Y:S01]  /*1920*/  SHF.L.U32 R0, R12, 0x1f, RZ ;  /* 0x0000001f0c007819 */ /* 0x000fe200000006ff */
[----:B-1----:R-:W-:Y:S02]  /*1930*/  ULEA UR6, UR52, UR6, 0x18 ;  /* 0x0000000634067291 */ /* 0x002fe4000f8ec0ff */
[----:B------:R-:W-:Y:S02]  /*1940*/  UISETP.GE.U32.AND UP0, UPT, UR44, 0x3f, UPT ;  /* 0x0000003f2c00788c */ /* 0x000fe4000bf06070 */
[----:B------:R-:W-:Y:S02]  /*1950*/  ULEA UR4, UR5, UR6, 0x3 ;  /* 0x0000000605047291 */ /* 0x000fe4000f8e18ff */
[----:B------:R-:W-:Y:S02]  /*1960*/  USHF.L.U32 UR11, UR20, 0x7, URZ ;  /* 0x00000007140b7899 */ /* 0x000fe400080006ff */
[----:B------:R-:W-:Y:S01]  /*1970*/  ULEA UR35, UR16, UR43, 0x7 ;  /* 0x0000002b10237291 */ /* 0x000fe2000f8e38ff */
[----:B------:R-:W-:-:S04]  /*1980*/  UMOV UR13, URZ ;  /* 0x000000ff000d7c82 */ /* 0x000fc80008000000 */
[----:B------:R1:W2:Y:S01]  /*1990*/  SYNCS.PHASECHK.TRANS64.TRYWAIT P0, [UR4+0x18], R0 ;  /* 0x00001800ff0075a7 */ /* 0x0002a20008001104 */
[----:B------:R-:W-:Y:S06]  /*19a0*/  BRA.U !UP0, `(.L_x_25) ;  /* 0x0000000108bc7547 */ /* 0x000fec000b800000 */
[----:B------:R-:W-:Y:S01]  /*19b0*/  UMOV UR7, URZ ;  /* 0x000000ff00077c82 */ /* 0x000fe20008000000 */
[----:B------:R-:W-:-:S05]  /*19c0*/  UMOV UR4, UR5 ;  /* 0x0000000500047c82 */ /* 0x000fca0008000000 */
.L_x_31:
[----:B------:R-:W-:Y:S01]  /*19d0*/  ULEA UR33, UR4, UR6, 0x3 ;  /* 0x0000000604217291 */ /* 0x000fe2000f8e18ff */
[----:B--2---:R-:W-:Y:S01]  /*19e0*/  @!P3 MOV R2, 0x8000 ;  /* 0x000080000002b802 */ /* 0x004fe20000000f00 */
[----:B--2-4-:R-:W-:Y:S10]  /*19f0*/  @P0 BRA `(.L_x_26) ;  /* 0x00000000000c0947 */ /* 0x014ff40003800000 */
[----:B------:R-:W-:-:S04]  /*1a00*/  SHF.L.U32 R3, R12, 0x1f, RZ ;  /* 0x0000001f0c037819 */ /* 0x000fc800000006ff */
[----:B------:R-:W2:Y:S02]  /*1a10*/  SYNCS.PHASECHK.TRANS64.TRYWAIT P0, [UR33+0x18], R3 ;  /* 0x00001803ff0075a7 */ /* 0x000ea40008001121 */
[----:B--2---:R-:W-:Y:S05]  /*1a20*/  @!P0 BRA `(.L_x_27) ;  /* 0x0000009800808947 */ /* 0x004fea0003800000 */
.L_x_26:
[----:B------:R2:W-:Y:S01]  /*1a30*/  @!P3 SYNCS.ARRIVE.TRANS64 RZ, [UR33], R2 ;  /* 0x00000002ffffb9a7 */ /* 0x0005e20008000021 */
[----:B------:R-:W-:-:S04]  /*1a40*/  ULOP3.LUT UR5, UR25, 0x2, URZ, 0xfc, !UPT ;  /* 0x0000000219057892 */ /* 0x000fc8000f8efcff */
[----:B------:R-:W-:-:S09]  /*1a50*/  UISETP.NE.AND UP0, UPT, UR5, 0x2, UPT ;  /* 0x000000020500788c */ /* 0x000fd2000bf05270 */
[----:B------:R-:W-:Y:S05]  /*1a60*/  BRA.U UP0, `(.L_x_28) ;  /* 0x0000000100047547 */ /* 0x000fea000b800000 */
[----:B------:R-:W-:Y:S05]  /*1a70*/  BPT.TRAP 0x1 ;  /* 0x000000040000795c */ /* 0x000fea0000300000 */
.L_x_28:
[----:B------:R-:W-:Y:S04]  /*1a80*/  BSSY.RECONVERGENT B0, `(.L_x_29) ;  /* 0x0000003000007945 */ /* 0x000fe80003800200 */
[----:B------:R-:W-:Y:S05]  /*1a90*/  @P2 BRA `(.L_x_30) ;  /* 0x0000000000042947 */ /* 0x000fea0003800000 */
[----:B------:R-:W-:Y:S05]  /*1aa0*/  BPT.TRAP 0x1 ;  /* 0x000000040000795c */ /* 0x000fea0000300000 */
.L_x_30:
[----:B------:R-:W-:Y:S05]  /*1ab0*/  BSYNC.RECONVERGENT B0 ;  /* 0x0000000000007941 */ /* 0x000fea0003800200 */
.L_x_29:
[----:B------:R-:W-:Y:S02]  /*1ac0*/  UIADD3 UR5, UPT, UPT, UR4, 0x1, URZ ;  /* 0x0000000104057890 */ /* 0x000fe4000fffe0ff */
[----:B------:R-:W-:Y:S02]  /*1ad0*/  UIADD3 UR16, UP1, UPT, UR28, 0x80, URZ ;  /* 0x000000801c107890 */ /* 0x000fe4000ff3e0ff */
[----:B------:R-:W-:Y:S02]  /*1ae0*/  UISETP.NE.AND UP0, UPT, UR5, 0x3, UPT ;  /* 0x000000030500788c */ /* 0x000fe4000bf05270 */
[----:B------:R-:W-:Y:S02]  /*1af0*/  USHF.L.U32 UR34, UR7, 0x5, URZ ;  /* 0x0000000507227899 */ /* 0x000fe400080006ff */
[----:B------:R-:W-:Y:S02]  /*1b00*/  USEL UR9, URZ, 0x1, UP0 ;  /* 0x00000001ff097887 */ /* 0x000fe40008000000 */
[----:B------:R-:W-:-:S02]  /*1b10*/  USEL UR5, UR5, URZ, UP0 ;  /* 0x000000ff05057287 */ /* 0x000fc40008000000 */
[----:B------:R-:W-:Y:S02]  /*1b20*/  UIADD3 UR14, UP0, UPT, UR28, 0x180, URZ ;  /* 0x000001801c0e7890 */ /* 0x000fe4000ff1e0ff */
[----:B------:R-:W-:Y:S01]  /*1b30*/  ULEA UR8, UR5, UR6, 0x3 ;  /* 0x0000000605087291 */ /* 0x000fe2000f8e18ff */
[----:B------:R-:W-:Y:S01]  /*1b40*/  LOP3.LUT R12, R12, UR9, RZ, 0x3c, !PT ;  /* 0x000000090c0c7c12 */ /* 0x000fe2000f8e3cff */
[----:B------:R-:W-:Y:S02]  /*1b50*/  UIADD3.X UR17, UPT, UPT, URZ, UR29, URZ, UP1, !UPT ;  /* 0x0000001dff117290 */ /* 0x000fe40008ffe4ff */
[----:B------:R-:W-:Y:S01]  /*1b60*/  UIADD3.X UR15, UPT, UPT, URZ, UR29, URZ, UP0, !UPT ;  /* 0x0000001dff0f7290 */ /* 0x000fe200087fe4ff */
[----:B-1----:R-:W-:Y:S01]  /*1b70*/  SHF.L.U32 R0, R12, 0x1f, RZ ;  /* 0x0000001f0c007819 */ /* 0x002fe200000006ff */
[----:B------:R-:W-:Y:S01]  /*1b80*/  UMOV UR18, 0x0 ;  /* 0x0000000000127882 */ /* 0x000fe20000000000 */
[----:B------:R-:W-:Y:S01]  /*1b90*/  UMOV UR19, 0x10000000 ;  /* 0x1000000000137882 */ /* 0x000fe20000000000 */
[----:B------:R-:W-:Y:S01]  /*1ba0*/  UMOV UR12, UR36 ;  /* 0x00000024000c7c82 */ /* 0x000fe20008000000 */
[----:B------:R3:W4:Y:S01]  /*1bb0*/  SYNCS.PHASECHK.TRANS64.TRYWAIT P0, [UR8+0x18], R0 ;  /* 0x00001800ff0075a7 */ /* 0x0007220008001108 */
[----:B------:R-:W-:Y:S01]  /*1bc0*/  USHF.L.U32 UR8, UR4, 0xe, URZ ;  /* 0x0000000e04087899 */ /* 0x000fe200080006ff */
[----:B------:R-:W-:-:S02]  /*1bd0*/  UMOV UR9, UR33 ;  /* 0x0000002100097c82 */ /* 0x000fc40008000000 */
[----:B------:R-:W-:Y:S01]  /*1be0*/  UMOV UR4, 0x30000 ;  /* 0x0003000000047882 */ /* 0x000fe20000000000 */
[----:B------:R-:W-:Y:S02]  /*1bf0*/  ULEA UR32, UR21, UR8, 0x2 ;  /* 0x0000000815207291 */ /* 0x000fe4000f8e10ff */
[----:B------:R-:W-:Y:S02]  /*1c00*/  UIADD3 UR8, UPT, UPT, UR6, 0x14400, UR8 ;  /* 0x0001440006087890 */ /* 0x000fe4000fffe008 */
[----:B------:R-:W-:Y:S01]  /*1c10*/  UIADD3 UR32, UPT, UPT, UR6, 0x8400, UR32 ;  /* 0x0000840006207890 */ /* 0x000fe2000fffe020 */
[----:B------:R-:W-:Y:S01]  /*1c20*/  UMOV UR10, UR34 ;  /* 0x00000022000a7c82 */ /* 0x000fe20008000000 */
[----:B------:R-:W-:Y:S01]  /*1c30*/  UIADD3 UR7, UPT, UPT, UR7, 0x1, URZ ;  /* 0x0000000107077890 */ /* 0x000fe2000fffe0ff */
[----:B------:R-:W-:-:S03]  /*1c40*/  UMOV UR13, UR24 ;  /* 0x00000018000d7c82 */ /* 0x000fc60008000000 */
[----:B------:R-:W-:-:S03]  /*1c50*/  UISETP.NE.AND UP0, UPT, UR7, UR24, UPT ;  /* 0x000000180700728c */ /* 0x000fc6000bf05270 */
[----:B------:R1:W-:Y:S01]  /*1c60*/  UTMALDG.3D.MULTICAST [UR32], [UR16], UR4, desc[UR18] ;  /* 0x00001220100073b4 */ /* 0x0003e20008011804 */
[----:B------:R3:W-:Y:S01]  /*1c70*/  UTMALDG.3D [UR8], [UR14], desc[UR18] ;  /* 0x000012080e0075b4 */ /* 0x0007e20008011000 */
[----:B-1----:R-:W-:-:S04]  /*1c80*/  UMOV UR4, UR5 ;  /* 0x0000000500047c82 */ /* 0x002fc80008000000 */
[----:B---3--:R-:W-:Y:S05]  /*1c90*/  BRA.U UP0, `(.L_x_31) ;  /* 0xfffffffd004c7547 */ /* 0x008fea000b83ffff */
.L_x_25:
[----:B------:R-:W-:Y:S01]  /*1ca0*/  ULEA UR4, UR5, UR6, 0x3 ;  /* 0x0000000605047291 */ /* 0x000fe2000f8e18ff */
[----:B-1----:R-:W-:Y:S01]  /*1cb0*/  SHF.L.U32 R0, R12, 0x1f, RZ ;  /* 0x0000001f0c007819 */ /* 0x002fe200000006ff */
[----:B------:R-:W-:Y:S01]  /*1cc0*/  @!P1 SYNCS.ARRIVE.TRANS64.A1T0 RZ, [UR6+0x78], RZ ;  /* 0x000078ffffff99a7 */ /* 0x000fe20008100006 */
[----:B------:R-:W-:-:S06]  /*1cd0*/  UISETP.GT.AND UP0, UPT, UR41, UR40, UPT ;  /* 0x000000282900728c */ /* 0x000fcc000bf04270 */
[----:B--2-4-:R1:W2:Y:S03]  /*1ce0*/  SYNCS.PHASECHK.TRANS64.TRYWAIT P0, [UR4+0x18], R0 ;  /* 0x00001800ff0075a7 */ /* 0x0142a60008001104 */
[----:B------:R-:W-:Y:S05]  /*1cf0*/  BRA.U !UP0, `(.L_x_32) ;  /* 0x0000000108c07547 */ /* 0x000fea000b800000 */
[----:B------:R-:W-:Y:S01]  /*1d00*/  UIADD3 UR26, UPT, UPT, UR42, UR13, URZ ;  /* 0x0000000d2a1a7290 */ /* 0x000fe2000fffe0ff */
[----:B------:R-:W-:-:S11]  /*1d10*/  UMOV UR4, UR5 ;  /* 0x0000000500047c82 */ /* 0x000fd60008000000 */
.L_x_38:
[----:B------:R-:W-:Y:S01]  /*1d20*/  ULEA UR17, UR4, UR6, 0x3 ;  /* 0x0000000604117291 */ /* 0x000fe2000f8e18ff */
[----:B--2---:R-:W-:Y:S01]  /*1d30*/  @!P3 MOV R2, 0x8000 ;  /* 0x000080000002b802 */ /* 0x004fe20000000f00 */
[----:B--2-4-:R-:W-:Y:S10]  /*1d40*/  @P0 BRA `(.L_x_33) ;  /* 0x00000000000c0947 */ /* 0x014ff40003800000 */
[----:B------:R-:W-:-:S04]  /*1d50*/  SHF.L.U32 R3, R12, 0x1f, RZ ;  /* 0x0000001f0c037819 */ /* 0x000fc800000006ff */
[----:B------:R-:W2:Y:S02]  /*1d60*/  SYNCS.PHASECHK.TRANS64.TRYWAIT P0, [UR17+0x18], R3 ;  /* 0x00001803ff0075a7 */ /* 0x000ea40008001111 */
[----:B--2---:R-:W-:Y:S05]  /*1d70*/  @!P0 BRA `(.L_x_34) ;  /* 0x0000009400c48947 */ /* 0x004fea0003800000 */
.L_x_33:
[----:B------:R2:W-:Y:S01]  /*1d80*/  @!P3 SYNCS.ARRIVE.TRANS64 RZ, [UR17], R2 ;  /* 0x00000002ffffb9a7 */ /* 0x0005e20008000011 */
[----:B------:R-:W-:-:S04]  /*1d90*/  ULOP3.LUT UR5, UR25, 0x2, URZ, 0xfc, !UPT ;  /* 0x0000000219057892 */ /* 0x000fc8000f8efcff */
[----:B------:R-:W-:-:S09]  /*1da0*/  UISETP.NE.AND UP0, UPT, UR5, 0x2, UPT ;  /* 0x000000020500788c */ /* 0x000fd2000bf05270 */
[----:B------:R-:W-:Y:S05]  /*1db0*/  BRA.U UP0, `(.L_x_35) ;  /* 0x0000000100047547 */ /* 0x000fea000b800000 */
[----:B------:R-:W-:Y:S05]  /*1dc0*/  BPT.TRAP 0x1 ;  /* 0x000000040000795c */ /* 0x000fea0000300000 */
.L_x_35:
[----:B------:R-:W-:Y:S04]  /*1dd0*/  BSSY.RECONVERGENT B0, `(.L_x_36) ;  /* 0x0000003000007945 */ /* 0x000fe80003800200 */
[----:B------:R-:W-:Y:S05]  /*1de0*/  @P2 BRA `(.L_x_37) ;  /* 0x0000000000042947 */ /* 0x000fea0003800000 */
[----:B------:R-:W-:Y:S05]  /*1df0*/  BPT.TRAP 0x1 ;  /* 0x000000040000795c */ /* 0x000fea0000300000 */
.L_x_37:
[----:B------:R-:W-:Y:S05]  /*1e00*/  BSYNC.RECONVERGENT B0 ;  /* 0x0000000000007941 */ /* 0x000fea0003800200 */
.L_x_36:
[----:B------:R-:W-:Y:S02]  /*1e10*/  UIADD3 UR5, UPT, UPT, UR4, 0x1, URZ ;  /* 0x0000000104057890 */ /* 0x000fe4000fffe0ff */
[----:B------:R-:W-:Y:S02]  /*1e20*/  UIADD3 UR14, UP1, UPT, UR28, 0x80, URZ ;  /* 0x000000801c0e7890 */ /* 0x000fe4000ff3e0ff */
[----:B------:R-:W-:Y:S02]  /*1e30*/  UISETP.NE.AND UP0, UPT, UR5, 0x3, UPT ;  /* 0x000000030500788c */ /* 0x000fe4000bf05270 */
[----:B------:R-:W-:Y:S02]  /*1e40*/  USHF.L.U32 UR18, UR13, 0x5, URZ ;  /* 0x000000050d127899 */ /* 0x000fe400080006ff */
[----:B------:R-:W-:Y:S02]  /*1e50*/  USEL UR8, URZ, 0x1, UP0 ;  /* 0x00000001ff087887 */ /* 0x000fe40008000000 */
[----:B------:R-:W-:-:S02]  /*1e60*/  USEL UR5, UR5, URZ, UP0 ;  /* 0x000000ff05057287 */ /* 0x000fc40008000000 */
[----:B------:R-:W-:Y:S02]  /*1e70*/  UIADD3 UR22, UP0, UPT, UR28, 0x180, URZ ;  /* 0x000001801c167890 */ /* 0x000fe4000ff1e0ff */
[----:B------:R-:W-:Y:S01]  /*1e80*/  LOP3.LUT R12, R12, UR8, RZ, 0x3c, !PT ;  /* 0x000000080c0c7c12 */ /* 0x000fe2000f8e3cff */
[----:B------:R-:W-:Y:S02]  /*1e90*/  USHF.L.U32 UR8, UR4, 0xe, URZ ;  /* 0x0000000e04087899 */ /* 0x000fe400080006ff */
[----:B------:R-:W-:Y:S01]  /*1ea0*/  ULEA UR7, UR5, UR6, 0x3 ;  /* 0x0000000605077291 */ /* 0x000fe2000f8e18ff */
[----:B-1----:R-:W-:Y:S01]  /*1eb0*/  SHF.L.U32 R0, R12, 0x1f, RZ ;  /* 0x0000001f0c007819 */ /* 0x002fe200000006ff */
[----:B------:R-:W-:Y:S02]  /*1ec0*/  ULEA UR16, UR21, UR8, 0x2 ;  /* 0x0000000815107291 */ /* 0x000fe4000f8e10ff */
[----:B------:R-:W-:Y:S02]  /*1ed0*/  UIADD3.X UR15, UPT, UPT, URZ, UR29, URZ, UP1, !UPT ;  /* 0x0000001dff0f7290 */ /* 0x000fe40008ffe4ff */
[----:B------:R-:W-:-:S02]  /*1ee0*/  UIADD3 UR16, UPT, UPT, UR6, 0x8400, UR16 ;  /* 0x0000840006107890 */ /* 0x000fc4000fffe010 */
[----:B------:R-:W-:Y:S01]  /*1ef0*/  UIADD3 UR8, UPT, UPT, UR6, 0x14400, UR8 ;  /* 0x0001440006087890 */ /* 0x000fe2000fffe008 */
[----:B------:R3:W4:Y:S01]  /*1f00*/  SYNCS.PHASECHK.TRANS64.TRYWAIT P0, [UR7+0x18], R0 ;  /* 0x00001800ff0075a7 */ /* 0x0007220008001107 */
[----:B------:R-:W-:Y:S01]  /*1f10*/  UIADD3.X UR23, UPT, UPT, URZ, UR29, URZ, UP0, !UPT ;  /* 0x0000001dff177290 */ /* 0x000fe200087fe4ff */
[----:B------:R-:W-:Y:S01]  /*1f20*/  UMOV UR4, 0x30000 ;  /* 0x0003000000047882 */ /* 0x000fe20000000000 */
[----:B------:R-:W-:Y:S01]  /*1f30*/  UMOV UR30, 0x0 ;  /* 0x00000000001e7882 */ /* 0x000fe20000000000 */
[----:B------:R-:W-:Y:S01]  /*1f40*/  UMOV UR31, 0x10000000 ;  /* 0x10000000001f7882 */ /* 0x000fe20000000000 */
[----:B------:R-:W-:Y:S01]  /*1f50*/  UMOV UR19, UR35 ;  /* 0x0000002300137c82 */ /* 0x000fe20008000000 */
[----:B------:R-:W-:Y:S01]  /*1f60*/  UMOV UR20, UR36 ;  /* 0x0000002400147c82 */ /* 0x000fe20008000000 */
[----:B------:R-:W-:Y:S01]  /*1f70*/  UMOV UR12, UR36 ;  /* 0x00000024000c7c82 */ /* 0x000fe20008000000 */
[----:B------:R-:W-:Y:S01]  /*1f80*/  UMOV UR9, UR17 ;  /* 0x0000001100097c82 */ /* 0x000fe20008000000 */
[----:B------:R-:W-:Y:S01]  /*1f90*/  UMOV UR10, UR18 ;  /* 0x00000012000a7c82 */ /* 0x000fe20008000000 */
[----:B------:R1:W-:Y:S01]  /*1fa0*/  UTMALDG.3D.MULTICAST [UR16], [UR14], UR4, desc[UR30] ;  /* 0x00001e100e0073b4 */ /* 0x0003e20008011804 */
[----:B------:R-:W-:-:S04]  /*1fb0*/  UIADD3 UR13, UPT, UPT, UR13, 0x1, URZ ;  /* 0x000000010d0d7890 */ /* 0x000fc8000fffe0ff */
[----:B------:R-:W-:Y:S01]  /*1fc0*/  UISETP.NE.AND UP0, UPT, UR13, UR26, UPT ;  /* 0x0000001a0d00728c */ /* 0x000fe2000bf05270 */
[----:B------:R3:W-:Y:S01]  /*1fd0*/  UTMALDG.3D [UR8], [UR22], desc[UR30] ;  /* 0x00001e08160075b4 */ /* 0x0007e20008011000 */
[----:B-1----:R-:W-:-:S07]  /*1fe0*/  UMOV UR4, UR5 ;  /* 0x0000000500047c82 */ /* 0x002fce0008000000 */
[----:B---3--:R-:W-:Y:S05]  /*1ff0*/  BRA.U UP0, `(.L_x_38) ;  /* 0xfffffffd00487547 */ /* 0x008fea000b83ffff */
.L_x_32:
[C---:B------:R-:W-:Y:S01]  /*2000*/  LEA R3, R11.reuse, UR6, 0x3 ;  /* 0x000000060b037c11 */ /* 0x040fe2000f8e18ff */
[----:B------:R-:W-:Y:S01]  /*2010*/  NOP ;  /* 0x0000000000007918 */ /* 0x000fe20000000000 */
[----:B-1----:R-:W-:Y:S02]  /*2020*/  SHF.L.U32 R0, R10, 0x1f, RZ ;  /* 0x0000001f0a007819 */ /* 0x002fe400000006ff */
[----:B------:R-:W-:Y:S02]  /*2030*/  LEA R4, R11, UR6, 0x4 ;  /* 0x000000060b047c11 */ /* 0x000fe4000f8e20ff */
[----:B--2-4-:R-:W1:Y:S02]  /*2040*/  SYNCS.PHASECHK.TRANS64.TRYWAIT P0, [R3+URZ+0x80], R0 ;  /* 0x00008000030075a7 */ /* 0x014e6400080011ff */
[----:B-1----:R-:W-:Y:S05]  /*2050*/  @!P0 BRA `(.L_x_39) ;  /* 0x0000009400248947 */ /* 0x002fea0003800000 */
.L_x_176:
[----:B------:R-:W2:Y:S01]  /*2060*/  LDS.128 R4, [R4+0x110] ;  /* 0x0001100004047984 */ /* 0x000ea20000000c00 */
[----:B------:R-:W-:Y:S01]  /*2070*/  UISETP.GE.AND UP0, UPT, UR45, 0x1, UPT ;  /* 0x000000012d00788c */ /* 0x000fe2000bf06270 */
[----:B------:R-:W-:Y:S01]  /*2080*/  @!PT LDS RZ, [RZ] ;  /* 0x00000000fffff984 */ /* 0x000fe20000000800 */
[----:B------:R-:W-:Y:S01]  /*2090*/  @!PT LDS RZ, [RZ] ;  /* 0x00000000fffff984 */ /* 0x000fe20000000800 */
[----:B------:R-:W-:Y:S01]  /*20a0*/  @!PT LDS RZ, [RZ] ;  /* 0x00000000fffff984 */ /* 0x000fe20000000800 */
[----:B------:R-:W-:Y:S01]  /*20b0*/  @!PT LDS RZ, [RZ] ;  /* 0x00000000fffff984 */ /* 0x000fe20000000800 */
[----:B------:R3:W-:Y:S06]  /*20c0*/  MEMBAR.ALL.CTA ;  /* 0x0000000000007992 */ /* 0x0007ec0000008000 */
[----:B---3--:R-:W3:Y:S01]  /*20d0*/  FENCE.VIEW.ASYNC.S ;  /* 0x00000000000073c6 */ /* 0x008ee20000000000 */
[----:B--2---:R-:W-:-:S13]  /*20e0*/  LOP3.LUT P0, RZ, R6, 0x1, RZ, 0xc0, !PT ;  /* 0x0000000106ff7812 */ /* 0x004fda000780c0ff */
[----:B---3--:R-:W-:Y:S01]  /*20f0*/  VOTEU.ANY UP1, P0 ;  /* 0x0000000000ff7886 */ /* 0x008fe20000020100 */
[----:B------:R-:W-:-:S13]  /*2100*/  PLOP3.LUT P0, PT, PT, PT, UP1, 0x80, 0x8 ;  /* 0x000000000008781c */ /* 0x000fda0003f0f018 */
[----:B-1----:R-:W-:Y:S02]  /*2110*/  @P0 LOP3.LUT R0, R5, 0xffff, RZ, 0xc0, !PT ;  /* 0x0000ffff05000812 */ /* 0x002fe400078ec0ff */
[----:B------:R-:W-:Y:S02]  /*2120*/  @P0 MOV R2, R4 ;  /* 0x0000000400020202 */ /* 0x000fe40000000f00 */
[----:B------:R-:W-:Y:S01]  /*2130*/  @P0 R2UR UR7, R0 ;  /* 0x00000000000702ca */ /* 0x000fe200000e0000 */
[----:B------:R-:W-:Y:S01]  /*2140*/  VIADD R0, R3, 0x90 ;  /* 0x0000009003007836 */ /* 0x000fe20000000000 */
[----:B------:R-:W-:Y:S02]  /*2150*/  @P0 SHF.R.U32.HI R4, RZ, 0x10, R5 ;  /* 0x00000010ff040819 */ /* 0x000fe40000011605 */
[----:B------:R-:W-:Y:S02]  /*2160*/  @P0 R2UR UR8, R2 ;  /* 0x00000000020802ca */ /* 0x000fe400000e0000 */
[----:B------:R-:W-:-:S02]  /*2170*/  PRMT R0, RZ, 0x654, R0 ;  /* 0x00000654ff007816 */ /* 0x000fc40000000000 */
[----:B------:R-:W-:Y:S02]  /*2180*/  @P0 R2UR UR4, R4 ;  /* 0x00000000040402ca */ /* 0x000fe400000e0000 */
[----:B------:R1:W-:Y:S03]  /*2190*/  SYNCS.ARRIVE.TRANS64.RED.A1T0 RZ, [R0+URZ], RZ ;  /* 0x000000ff00ff79a7 */ /* 0x0003e600081004ff */
[----:B------:R-:W-:-:S04]  /*21a0*/  @UP1 UMOV UR27, UR7 ;  /* 0x00000007001b1c82 */ /* 0x000fc80008000000 */
[----:B------:R-:W-:-:S04]  /*21b0*/  @UP1 UMOV UR37, UR8 ;  /* 0x0000000800251c82 */ /* 0x000fc80008000000 */
[----:B------:R-:W-:Y:S01]  /*21c0*/  @UP1 UMOV UR36, UR4 ;  /* 0x0000000400241c82 */ /* 0x000fe20008000000 */
[----:B------:R-:W-:Y:S05]  /*21d0*/  BRA.U !UP0, `(.L_x_40) ;  /* 0x0000000108d47547 */ /* 0x000fea000b800000 */
[----:B------:R-:W2:Y:S01]  /*21e0*/  LDCU.128 UR12, c[0x0][0xb10] ;  /* 0x00016200ff0c77ac */ /* 0x000ea20008000c00 */
[----:B------:R-:W3:Y:S01]  /*21f0*/  LDCU UR26, c[0x0][0xb20] ;  /* 0x00016400ff1a77ac */ /* 0x000ee20008000800 */
[----:B------:R-:W4:Y:S01]  /*2200*/  LDCU UR20, c[0x0][0xb0c] ;  /* 0x00016180ff1477ac */ /* 0x000f220008000800 */
[----:B------:R-:W1:Y:S01]  /*2210*/  LDCU.64 UR10, c[0x0][0xb28] ;  /* 0x00016500ff0a77ac */ /* 0x000e620008000a00 */
[----:B------:R-:W-:Y:S02]  /*2220*/  UISETP.NE.AND UP3, UPT, UR45, 0x1, UPT ;  /* 0x000000012d00788c */ /* 0x000fe4000bf65270 */
[----:B--2---:R-:W-:Y:S02]  /*2230*/  UIMAD.WIDE.U32 UR16, UR38, UR15, URZ ;  /* 0x0000000f261072a5 */ /* 0x004fe4000f8e00ff */
[----:B------:R-:W-:Y:S02]  /*2240*/  UIMAD.WIDE.U32 UR8, UR39, UR12, URZ ;  /* 0x0000000c270872a5 */ /* 0x000fe4000f8e00ff */
[----:B------:R-:W-:-:S02]  /*2250*/  UISETP.NE.AND UP0, UPT, UR14, 0x1, UPT ;  /* 0x000000010e00788c */ /* 0x000fc4000bf05270 */
[----:B------:R-:W-:Y:S01]  /*2260*/  UIMAD.WIDE.U32 UR22, UR27, UR15, URZ ;  /* 0x0000000f1b1672a5 */ /* 0x000fe2000f8e00ff */
[----:B------:R-:W-:Y:S02]  /*2270*/  UMOV UR16, UR17 ;  /* 0x0000001100107c82 */ /* 0x000fe40008000000 */
[----:B------:R-:W-:Y:S01]  /*2280*/  UMOV UR8, UR9 ;  /* 0x0000000900087c82 */ /* 0x000fe20008000000 */
[----:B---3--:R-:W-:Y:S02]  /*2290*/  USHF.R.U32.HI UR16, URZ, UR26, UR16 ;  /* 0x0000001aff107299 */ /* 0x008fe40008011610 */
[----:B----4-:R-:W-:Y:S02]  /*22a0*/  UISETP.NE.AND UP2, UPT, UR20, 0x1, UPT ;  /* 0x000000011400788c */ /* 0x010fe4000bf45270 */
[----:B------:R-:W-:Y:S02]  /*22b0*/  USHF.R.U32.HI UR8, URZ, UR13, UR8 ;  /* 0x0000000dff087299 */ /* 0x000fe40008011608 */
[----:B------:R-:W-:-:S02]  /*22c0*/  USEL UR7, UR38, UR16, !UP0 ;  /* 0x0000001026077287 */ /* 0x000fc4000c000000 */
[----:B------:R-:W-:Y:S02]  /*22d0*/  USEL UR8, UR39, UR8, !UP2 ;  /* 0x0000000827087287 */ /* 0x000fe4000d000000 */
[----:B-1----:R-:W-:Y:S01]  /*22e0*/  UIMAD.WIDE.U32 UR16, UR7, UR10, URZ ;  /* 0x0000000a071072a5 */ /* 0x002fe2000f8e00ff */
[----:B------:R-:W-:Y:S01]  /*22f0*/  UMOV UR4, UR23 ;  /* 0x0000001700047c82 */ /* 0x000fe20008000000 */
[----:B------:R-:W-:Y:S02]  /*2300*/  UIMAD.WIDE.U32 UR18, UR37, UR12, URZ ;  /* 0x0000000c251272a5 */ /* 0x000fe4000f8e00ff */
[----:B------:R-:W-:-:S03]  /*2310*/  UIMAD.WIDE.U32 UR22, UR8, UR10, URZ ;  /* 0x0000000a081672a5 */ /* 0x000fc6000f8e00ff */
[----:B------:R-:W-:Y:S01]  /*2320*/  UMOV UR16, UR17 ;  /* 0x0000001100107c82 */ /* 0x000fe20008000000 */
[----:B------:R-:W-:Y:S02]  /*2330*/  USHF.R.U32.HI UR4, URZ, UR26, UR4 ;  /* 0x0000001aff047299 */ /* 0x000fe40008011604 */
[----:B------:R-:W-:Y:S01]  /*2340*/  @UP3 USHF.R.U32.HI UR7, URZ, UR11, UR16 ;  /* 0x0000000bff073299 */ /* 0x000fe20008011610 */
[----:B------:R-:W-:Y:S01]  /*2350*/  UMOV UR18, UR19 ;  /* 0x0000001300127c82 */ /* 0x000fe20008000000 */
[----:B------:R-:W-:Y:S01]  /*2360*/  UMOV UR22, UR23 ;  /* 0x0000001700167c82 */ /* 0x000fe20008000000 */
[----:B------:R-:W-:Y:S02]  /*2370*/  USHF.R.U32.HI UR13, URZ, UR13, UR18 ;  /* 0x0000000dff0d7299 */ /* 0x000fe40008011612 */
[----:B------:R-:W-:Y:S02]  /*2380*/  USEL UR4, UR27, UR4, !UP0 ;  /* 0x000000041b047287 */ /* 0x000fe4000c000000 */
[----:B------:R-:W-:-:S02]  /*2390*/  @UP3 USHF.R.U32.HI UR8, URZ, UR11, UR22 ;  /* 0x0000000bff083299 */ /* 0x000fc40008011616 */
[----:B------:R-:W-:Y:S02]  /*23a0*/  UIMAD UR9, UR45, UR7, URZ ;  /* 0x000000072d0972a4 */ /* 0x000fe4000f8e02ff */
[----:B------:R-:W-:Y:S02]  /*23b0*/  USEL UR7, UR37, UR13, !UP2 ;  /* 0x0000000d25077287 */ /* 0x000fe4000d000000 */
[----:B------:R-:W-:Y:S02]  /*23c0*/  UIMAD UR12, UR45, UR8, URZ ;  /* 0x000000082d0c72a4 */ /* 0x000fe4000f8e02ff */
[----:B------:R-:W-:Y:S02]  /*23d0*/  UISETP.GE.AND UP0, UPT, UR4, UR9, UPT ;  /* 0x000000090400728c */ /* 0x000fe4000bf06270 */
[----:B------:R-:W-:Y:S02]  /*23e0*/  UIMAD.WIDE.U32 UR16, UR4, UR10, URZ ;  /* 0x0000000a041072a5 */ /* 0x000fe4000f8e00ff */
[----:B------:R-:W-:-:S02]  /*23f0*/  UISETP.GE.OR UP0, UPT, UR7, UR12, UP0 ;  /* 0x0000000c0700728c */ /* 0x000fc40008706670 */
        /* <DEDUP_REMOVED lines=19> */
.L_x_40:
[----:B------:R-:W2:Y:S02]  /*2530*/  LDCU UR4, c[0x0][0xb30] ;  /* 0x00016600ff0477ac */ /* 0x000ea40008000800 */
[----:B--2---:R-:W-:-:S09]  /*2540*/  UISETP.NE.AND UP0, UPT, UR4, 0x1, UPT ;  /* 0x000000010400788c */ /* 0x004fd2000bf05270 */
[----:B------:R-:W-:Y:S05]  /*2550*/  BRA.U UP0, `(.L_x_41) ;  /* 0x0000000100447547 */ /* 0x000fea000b800000 */
[----:B------:R-:W2:Y:S01]  /*2560*/  LDCU.128 UR12, c[0x0][0xb10] ;  /* 0x00016200ff0c77ac */ /* 0x000ea20008000c00 */
[----:B------:R-:W3:Y:S01]  /*2570*/  LDCU UR16, c[0x0][0xb0c] ;  /* 0x00016180ff1077ac */ /* 0x000ee20008000800 */
[----:B------:R-:W4:Y:S01]  /*2580*/  LDCU UR17, c[0x0][0xb20] ;  /* 0x00016400ff1177ac */ /* 0x000f220008000800 */
[----:B--2---:R-:W-:Y:S02]  /*2590*/  UIMAD.WIDE.U32 UR10, UR37, UR12, URZ ;  /* 0x0000000c250a72a5 */ /* 0x004fe4000f8e00ff */
[----:B------:R-:W-:Y:S02]  /*25a0*/  UIMAD.WIDE.U32 UR8, UR27, UR15, URZ ;  /* 0x0000000f1b0872a5 */ /* 0x000fe4000f8e00ff */
[----:B---3--:R-:W-:Y:S02]  /*25b0*/  UISETP.NE.AND UP2, UPT, UR16, 0x1, UPT ;  /* 0x000000011000788c */ /* 0x008fe4000bf45270 */
[----:B------:R-:W-:Y:S01]  /*25c0*/  UISETP.NE.AND UP0, UPT, UR14, 0x1, UPT ;  /* 0x000000010e00788c */ /* 0x000fe2000bf05270 */
[----:B------:R-:W-:-:S02]  /*25d0*/  UMOV UR7, UR11 ;  /* 0x0000000b00077c82 */ /* 0x000fc40008000000 */
[----:B------:R-:W-:Y:S01]  /*25e0*/  UMOV UR4, UR9 ;  /* 0x0000000900047c82 */ /* 0x000fe20008000000 */
[----:B------:R-:W-:Y:S02]  /*25f0*/  USHF.R.U32.HI UR7, URZ, UR13, UR7 ;  /* 0x0000000dff077299 */ /* 0x000fe40008011607 */
[----:B----4-:R-:W-:Y:S02]  /*2600*/  USHF.R.U32.HI UR4, URZ, UR17, UR4 ;  /* 0x00000011ff047299 */ /* 0x010fe40008011604 */
[----:B------:R-:W-:Y:S02]  /*2610*/  USEL UR7, UR37, UR7, !UP2 ;  /* 0x0000000725077287 */ /* 0x000fe4000d000000 */
[----:B------:R-:W-:-:S04]  /*2620*/  USEL UR4, UR27, UR4, !UP0 ;  /* 0x000000041b047287 */ /* 0x000fc8000c000000 */
[----:B------:R-:W-:Y:S02]  /*2630*/  UIADD3 UR8, UPT, UPT, UR7, -UR4, URZ ;  /* 0x8000000407087290 */ /* 0x000fe4000fffe0ff */
[----:B------:R-:W-:Y:S02]  /*2640*/  UIADD3 UR4, UPT, UPT, -UR7, UR4, URZ ;  /* 0x0000000407047290 */ /* 0x000fe4000fffe1ff */
[----:B------:R-:W-:Y:S02]  /*2650*/  UIMAD UR27, UR8, UR14, UR27 ;  /* 0x0000000e081b72a4 */ /* 0x000fe4000f8e021b */
[----:B------:R-:W-:-:S12]  /*2660*/  UIMAD UR37, UR4, UR16, UR37 ;  /* 0x00000010042572a4 */ /* 0x000fd8000f8e0225 */
.L_x_41:
[----:B------:R-:W-:Y:S01]  /*2670*/  VIADD R11, R11, 0x1 ;  /* 0x000000010b0b7836 */ /* 0x000fe20000000000 */
[----:B------:R-:W-:Y:S02]  /*2680*/  R2UR UR7, R55 ;  /* 0x00000000370772ca */ /* 0x000fe400000e0000 */
[----:B------:R-:W-:Y:S02]  /*2690*/  R2UR UR4, R54 ;  /* 0x00000000360472ca */ /* 0x000fe400000e0000 */
[C---:B------:R-:W-:Y:S02]  /*26a0*/  ISETP.NE.AND P0, PT, R11.reuse, 0x2, PT ;  /* 0x000000020b00780c */ /* 0x040fe40003f05270 */
[----:B------:R-:W-:Y:S02]  /*26b0*/  PLOP3.LUT P1, PT, PT, PT, PT, 0x80, 0x8 ;  /* 0x000000000008781c */ /* 0x000fe40003f2f070 */
[----:B-1----:R-:W-:Y:S02]  /*26c0*/  SEL R0, RZ, 0x1, P0 ;  /* 0x00000001ff007807 */ /* 0x002fe40000000000 */
[----:B------:R-:W-:-:S02]  /*26d0*/  SEL R11, R11, RZ, P0 ;  /* 0x000000ff0b0b7207 */ /* 0x000fc40000000000 */
[----:B------:R-:W-:Y:S01]  /*26e0*/  LOP3.LUT R10, R10, R0, RZ, 0x3c, !PT ;  /* 0x000000000a0a7212 */ /* 0x000fe200078e3cff */
[----:B------:R-:W-:Y:S02]  /*26f0*/  UIADD3 UR16, UPT, UPT, UR37, UR7, URZ ;  /* 0x0000000725107290 */ /* 0x000fe4000fffe0ff */
[----:B------:R-:W-:Y:S01]  /*2700*/  UIADD3 UR20, UPT, UPT, UR27, UR4, URZ ;  /* 0x000000041b147290 */ /* 0x000fe2000fffe0ff */
[----:B------:R-:W-:Y:S11]  /*2710*/  BRA.U UP1, `(.L_x_42) ;  /* 0xfffffff1013c7547 */ /* 0x000ff6000b83ffff */
[----:B------:R-:W-:Y:S01]  /*2720*/  UIADD3 UR6, UPT, UPT, UR6, 0x18, URZ ;  /* 0x0000001806067890 */ /* 0x000fe2000fffe0ff */
[----:B------:R-:W-:-:S03]  /*2730*/  SHF.L.U32 R2, R12, 0x1f, RZ ;  /* 0x0000001f0c027819 */ /* 0x000fc600000006ff */
[----:B------:R-:W-:-:S09]  /*2740*/  ULEA UR4, UR5, UR6, 0x3 ;  /* 0x0000000605047291 */ /* 0x000fd2000f8e18ff */
[----:B------:R-:W1:Y:S02]  /*2750*/  SYNCS.PHASECHK.TRANS64.TRYWAIT P0, [UR4], R2 ;  /* 0x00000002ff0075a7 */ /* 0x000e640008001104 */
[----:B-1----:R-:W-:Y:S05]  /*2760*/  @!P0 BRA `(.L_x_43) ;  /* 0x0000008c00748947 */ /* 0x002fea0003800000 */
.L_x_178:
[----:B------:R-:W-:-:S04]  /*2770*/  UIADD3 UR4, UPT, UPT, UR5, 0x1, URZ ;  /* 0x0000000105047890 */ /* 0x000fc8000fffe0ff */
[----:B------:R-:W-:-:S04]  /*2780*/  UISETP.NE.AND UP0, UPT, UR4, 0x3, UPT ;  /* 0x000000030400788c */ /* 0x000fc8000bf05270 */
[----:B------:R-:W-:Y:S02]  /*2790*/  USEL UR7, URZ, 0x1, UP0 ;  /* 0x00000001ff077887 */ /* 0x000fe40008000000 */
[----:B------:R-:W-:-:S04]  /*27a0*/  USEL UR4, UR4, URZ, UP0 ;  /* 0x000000ff04047287 */ /* 0x000fc80008000000 */
[----:B------:R-:W-:Y:S01]  /*27b0*/  ULEA UR5, UR4, UR6, 0x3 ;  /* 0x0000000604057291 */ /* 0x000fe2000f8e18ff */
[----:B------:R-:W-:-:S04]  /*27c0*/  LOP3.LUT R12, R12, UR7, RZ, 0x3c, !PT ;  /* 0x000000070c0c7c12 */ /* 0x000fc8000f8e3cff */
[----:B-1----:R-:W-:-:S04]  /*27d0*/  SHF.L.U32 R2, R12, 0x1f, RZ ;  /* 0x0000001f0c027819 */ /* 0x002fc800000006ff */
[----:B------:R-:W1:Y:S02]  /*27e0*/  SYNCS.PHASECHK.TRANS64.TRYWAIT P0, [UR5], R2 ;  /* 0x00000002ff0075a7 */ /* 0x000e640008001105 */
[----:B-1----:R-:W-:Y:S05]  /*27f0*/  @!P0 BRA `(.L_x_44) ;  /* 0x0000008c00688947 */ /* 0x002fea0003800000 */
.L_x_180:
[----:B------:R-:W-:-:S04]  /*2800*/  UIADD3 UR4, UPT, UPT, UR4, 0x1, URZ ;  /* 0x0000000104047890 */ /* 0x000fc8000fffe0ff */
[----:B------:R-:W-:-:S04]  /*2810*/  UISETP.NE.AND UP0, UPT, UR4, 0x3, UPT ;  /* 0x000000030400788c */ /* 0x000fc8000bf05270 */
[----:B------:R-:W-:Y:S02]  /*2820*/  USEL UR5, URZ, 0x1, UP0 ;  /* 0x00000001ff057887 */ /* 0x000fe40008000000 */
[----:B------:R-:W-:-:S04]  /*2830*/  USEL UR4, UR4, URZ, UP0 ;  /* 0x000000ff04047287 */ /* 0x000fc80008000000 */
[----:B------:R-:W-:Y:S01]  /*2840*/  ULEA UR4, UR4, UR6, 0x3 ;  /* 0x0000000604047291 */ /* 0x000fe2000f8e18ff */
[----:B-1----:R-:W-:-:S04]  /*2850*/  LOP3.LUT R2, R12, UR5, RZ, 0x3c, !PT ;  /* 0x000000050c027c12 */ /* 0x002fc8000f8e3cff */
[----:B------:R-:W-:Y:S01]  /*2860*/  SHF.L.U32 R2, R2, 0x1f, RZ ;  /* 0x0000001f02027819 */ /* 0x000fe200000006ff */
[----:B------:R-:W-:-:S07]  /*2870*/  IMAD.U32 R0, RZ, RZ, UR4 ;  /* 0x00000004ff007e24 */ /* 0x000fce000f8e00ff */
.L_x_45:
[----:B-1----:R1:W2:Y:S02]  /*2880*/  SYNCS.PHASECHK.TRANS64.TRYWAIT P0, [R0+URZ], R2 ;  /* 0x00000002000075a7 */ /* 0x0022a400080011ff */
[----:B--2---:R-:W-:Y:S05]  /*2890*/  @!P0 NANOSLEEP.SYNCS 0x989680 ;  /* 0x009896800000895d */ /* 0x004fea0003900000 */
[----:B------:R-:W2:Y:S02]  /*28a0*/  @!P0 SYNCS.PHASECHK.TRANS64 P0, [R0+URZ], R2 ;  /* 0x00000002000085a7 */ /* 0x000ea400080010ff */
[----:B--2---:R-:W-:Y:S05]  /*28b0*/  @P0 EXIT ;  /* 0x000000000000094d */ /* 0x004fea0003800000 */
[----:B------:R-:W-:Y:S05]  /*28c0*/  BRA `(.L_x_45) ;  /* 0xfffffffc00ec7947 */ /* 0x000fea000383ffff */
.L_x_22:
[----:B------:R-:W-:-:S04]  /*28d0*/  UISETP.NE.AND UP0, UPT, UR52, URZ, UPT ;  /* 0x000000ff3400728c */ /* 0x000fc8000bf05270 */
[----:B------:R-:W-:-:S09]  /*28e0*/  UISETP.NE.OR UP0, UPT, UR17, 0x1, UP0 ;  /* 0x000000011100788c */ /* 0x000fd20008705670 */
[----:B------:R-:W-:Y:S05]  /*28f0*/  BRA.U UP0, `(.L_x_46) ;  /* 0x0000000500487547 */ /* 0x000fea000b800000 */
[----:B------:R-:W-:Y:S01]  /*2900*/  ISETP.GE.U32.AND P2, PT, R0, 0x2, PT ;  /* 0x000000020000780c */ /* 0x000fe20003f46070 */
[----:B------:R-:W-:Y:S01]  /*2910*/  IMAD.MOV.U32 R12, RZ, RZ, 0x1 ;  /* 0x00000001ff0c7424 */ /* 0x000fe200078e00ff */
[----:B------:R-:W-:Y:S02]  /*2920*/  CS2R R10, SRZ ;  /* 0x00000000000a7805 */ /* 0x000fe4000001ff00 */
[----:B------:R-:W-:Y:S01]  /*2930*/  CS2R R8, SRZ ;  /* 0x0000000000087805 */ /* 0x000fe2000001ff00 */
[----:B------:R-:W-:Y:S01]  /*2940*/  UMOV UR6, 0x400 ;  /* 0x0000040000067882 */ /* 0x000fe20000000000 */
[----:B------:R-:W-:Y:S01]  /*2950*/  UMOV UR5, URZ ;  /* 0x000000ff00057c82 */ /* 0x000fe20008000000 */
[----:B------:R-:W-:-:S12]  /*2960*/  ULEA UR6, UR52, UR6, 0x18 ;  /* 0x0000000634067291 */ /* 0x000fd8000f8ec0ff */
.L_x_50:
[----:B------:R-:W-:Y:S02]  /*2970*/  LEA R2, R8, UR6, 0x3 ;  /* 0x0000000608027c11 */ /* 0x000fe4000f8e18ff */
[----:B------:R-:W-:-:S03]  /*2980*/  SHF.L.U32 R4, R9, 0x1f, RZ ;  /* 0x0000001f09047819 */ /* 0x000fc600000006ff */
[----:B------:R-:W-:Y:S01]  /*2990*/  VIADD R5, R2, 0xf0 ;  /* 0x000000f002057836 */ /* 0x000fe20000000000 */
[----:B------:R-:W1:Y:S02]  /*29a0*/  SYNCS.PHASECHK.TRANS64.TRYWAIT P0, [R2+URZ+0xe0], R4 ;  /* 0x0000e004020075a7 */ /* 0x000e6400080011ff */
[----:B-1----:R-:W-:Y:S05]  /*29b0*/  @!P0 BRA `(.L_x_47) ;  /* 0x0000008c00108947 */ /* 0x002fea0003800000 */
.L_x_181:
[----:B------:R-:W-:Y:S01]  /*29c0*/  ULEA UR4, UR5, UR6, 0x3 ;  /* 0x0000000605047291 */ /* 0x000fe2000f8e18ff */
[----:B-1----:R-:W-:Y:S01]  /*29d0*/  PRMT R2, RZ, 0x654, R5 ;  /* 0x00000654ff027816 */ /* 0x002fe20000000005 */
[----:B------:R-:W-:Y:S01]  /*29e0*/  @!P2 IMAD.MOV.U32 R4, RZ, RZ, 0x10 ;  /* 0x00000010ff04a424 */ /* 0x000fe200078e00ff */
[----:B------:R-:W-:Y:S01]  /*29f0*/  SHF.L.U32 R5, R12, 0x1f, RZ ;  /* 0x0000001f0c057819 */ /* 0x000fe200000006ff */
[----:B------:R-:W-:Y:S01]  /*2a00*/  UIADD3 UR7, UPT, UPT, UR4, 0x80, URZ ;  /* 0x0000008004077890 */ /* 0x000fe2000fffe0ff */
[----:B------:R1:W-:Y:S05]  /*2a10*/  SYNCS.ARRIVE.TRANS64.RED.A1T0 RZ, [R2+URZ], RZ ;  /* 0x000000ff02ff79a7 */ /* 0x0003ea00081004ff */
[----:B------:R-:W-:Y:S01]  /*2a20*/  IMAD.U32 R6, RZ, RZ, UR7 ;  /* 0x00000007ff067e24 */ /* 0x000fe2000f8e00ff */
[----:B------:R-:W2:Y:S04]  /*2a30*/  SYNCS.PHASECHK.TRANS64.TRYWAIT P0, [UR4+0x90], R5 ;  /* 0x00009005ff0075a7 */ /* 0x000ea80008001104 */
[----:B------:R-:W-:Y:S01]  /*2a40*/  PRMT R6, R0, 0x654, R6 ;  /* 0x0000065400067816 */ /* 0x000fe20000000006 */
[----:B-12---:R-:W-:Y:S06]  /*2a50*/  @!P0 BRA `(.L_x_48) ;  /* 0x0000008800fc8947 */ /* 0x006fec0003800000 */
.L_x_183:
[----:B------:R-:W-:Y:S01]  /*2a60*/  ULEA UR8, UR5, UR6, 0x4 ;  /* 0x0000000605087291 */ /* 0x000fe2000f8e20ff */
[----:B------:R-:W-:Y:S01]  /*2a70*/  SEL R3, R6, R3, !P2 ;  /* 0x0000000306037207 */ /* 0x000fe20005000000 */
[----:B------:R-:W-:Y:S01]  /*2a80*/  UIADD3 UR9, UPT, UPT, UR4, 0x80, URZ ;  /* 0x0000008004097890 */ /* 0x000fe2000fffe0ff */
[----:B-1----:R-:W-:Y:S01]  /*2a90*/  LEA R2, R11, UR6, 0x3 ;  /* 0x000000060b027c11 */ /* 0x002fe2000f8e18ff */
[----:B------:R-:W-:Y:S01]  /*2aa0*/  UIADD3 UR8, UPT, UPT, UR8, 0x110, URZ ;  /* 0x0000011008087890 */ /* 0x000fe2000fffe0ff */
[----:B------:R1:W-:Y:S01]  /*2ab0*/  @!P2 SYNCS.ARRIVE.TRANS64.RED RZ, [R3+URZ], R4 ;  /* 0x0000000403ffa9a7 */ /* 0x0003e200080004ff */
[----:B------:R-:W-:Y:S01]  /*2ac0*/  UIADD3 UR4, UPT, UPT, UR5, 0x1, URZ ;  /* 0x0000000105047890 */ /* 0x000fe2000fffe0ff */
[----:B------:R-:W-:-:S03]  /*2ad0*/  VIADD R8, R8, 0x1 ;  /* 0x0000000108087836 */ /* 0x000fc60000000000 */
[----:B------:R-:W-:Y:S02]  /*2ae0*/  UISETP.NE.AND UP0, UPT, UR4, 0x2, UPT ;  /* 0x000000020400788c */ /* 0x000fe4000bf05270 */
[----:B------:R-:W-:Y:S01]  /*2af0*/  ISETP.NE.AND P0, PT, R8, 0x2, PT ;  /* 0x000000020800780c */ /* 0x000fe20003f05270 */
[----:B------:R-:W-:Y:S06]  /*2b00*/  UGETNEXTWORKID.BROADCAST [UR8], [UR9] ;  /* 0x00000000080073ca */ /* 0x000fec0008000100 */
[----:B------:R-:W-:Y:S02]  /*2b10*/  USEL UR7, URZ, 0x1, UP0 ;  /* 0x00000001ff077887 */ /* 0x000fe40008000000 */
[----:B------:R-:W-:-:S04]  /*2b20*/  USEL UR5, UR4, URZ, UP0 ;  /* 0x000000ff04057287 */ /* 0x000fc80008000000 */
[----:B------:R-:W-:Y:S02]  /*2b30*/  LOP3.LUT R12, R12, UR7, RZ, 0x3c, !PT ;  /* 0x000000070c0c7c12 */ /* 0x000fe4000f8e3cff */
[----:B-1----:R-:W-:-:S04]  /*2b40*/  SHF.L.U32 R4, R10, 0x1f, RZ ;  /* 0x0000001f0a047819 */ /* 0x002fc800000006ff */
[----:B------:R-:W1:Y:S02]  /*2b50*/  SYNCS.PHASECHK.TRANS64.TRYWAIT P1, [R2+URZ+0x80], R4 ;  /* 0x00008004020075a7 */ /* 0x000e6400080211ff */
[----:B-1----:R-:W-:Y:S05]  /*2b60*/  @!P1 BRA `(.L_x_49) ;  /* 0x0000008800d09947 */ /* 0x002fea0003800000 */
.L_x_184:
[C---:B-1----:R-:W-:Y:S01]  /*2b70*/  LEA R4, R11.reuse, UR6, 0x4 ;  /* 0x000000060b047c11 */ /* 0x042fe2000f8e20ff */
[----:B------:R-:W-:Y:S01]  /*2b80*/  VIADD R2, R2, 0x90 ;  /* 0x0000009002027836 */ /* 0x000fe20000000000 */
[----:B------:R-:W-:Y:S01]  /*2b90*/  SEL R8, R8, RZ, P0 ;  /* 0x000000ff08087207 */ /* 0x000fe20000000000 */
[----:B------:R-:W-:-:S03]  /*2ba0*/  VIADD R11, R11, 0x1 ;  /* 0x000000010b0b7836 */ /* 0x000fc60000000000 */
[----:B------:R-:W1:Y:S01]  /*2bb0*/  LDS.128 R4, [R4+0x110] ;  /* 0x0001100004047984 */ /* 0x000e620000000c00 */
[----:B------:R-:W-:Y:S02]  /*2bc0*/  PRMT R2, RZ, 0x654, R2 ;  /* 0x00000654ff027816 */ /* 0x000fe40000000002 */
[C---:B------:R-:W-:Y:S01]  /*2bd0*/  ISETP.NE.AND P1, PT, R11.reuse, 0x2, PT ;  /* 0x000000020b00780c */ /* 0x040fe20003f25270 */
[----:B------:R-:W-:Y:S01]  /*2be0*/  @!PT LDS RZ, [RZ] ;  /* 0x00000000fffff984 */ /* 0x000fe20000000800 */
[----:B------:R-:W-:Y:S01]  /*2bf0*/  @!PT LDS RZ, [RZ] ;  /* 0x00000000fffff984 */ /* 0x000fe20000000800 */
[----:B------:R-:W-:Y:S01]  /*2c00*/  @!PT LDS RZ, [RZ] ;  /* 0x00000000fffff984 */ /* 0x000fe20000000800 */
[----:B------:R-:W-:Y:S01]  /*2c10*/  @!PT LDS RZ, [RZ] ;  /* 0x00000000fffff984 */ /* 0x000fe20000000800 */
[----:B------:R2:W-:Y:S06]  /*2c20*/  MEMBAR.ALL.CTA ;  /* 0x0000000000007992 */ /* 0x0005ec0000008000 */
[----:B--2---:R-:W2:Y:S01]  /*2c30*/  FENCE.VIEW.ASYNC.S ;  /* 0x00000000000073c6 */ /* 0x004ea20000000000 */
[----:B------:R-:W-:Y:S01]  /*2c40*/  SEL R11, R11, RZ, P1 ;  /* 0x000000ff0b0b7207 */ /* 0x000fe20000800000 */
[----:B--2---:R2:W-:Y:S01]  /*2c50*/  SYNCS.ARRIVE.TRANS64.RED.A1T0 RZ, [R2+URZ], RZ ;  /* 0x000000ff02ff79a7 */ /* 0x0045e200081004ff */
[----:B-1----:R-:W-:-:S02]  /*2c60*/  LOP3.LUT P3, RZ, R6, 0x1, RZ, 0xc0, !PT ;  /* 0x0000000106ff7812 */ /* 0x002fc4000786c0ff */
[----:B------:R-:W-:-:S04]  /*2c70*/  SEL R4, RZ, 0x1, P1 ;  /* 0x00000001ff047807 */ /* 0x000fc80000800000 */
[----:B------:R-:W-:Y:S02]  /*2c80*/  LOP3.LUT R10, R10, R4, RZ, 0x3c, !PT ;  /* 0x000000040a0a7212 */ /* 0x000fe400078e3cff */
[----:B--2---:R-:W-:-:S04]  /*2c90*/  SEL R2, RZ, 0x1, P0 ;  /* 0x00000001ff027807 */ /* 0x004fc80000000000 */
[----:B------:R-:W-:Y:S01]  /*2ca0*/  LOP3.LUT R9, R9, R2, RZ, 0x3c, !PT ;  /* 0x0000000209097212 */ /* 0x000fe200078e3cff */
[----:B------:R-:W-:Y:S06]  /*2cb0*/  @P3 BRA `(.L_x_50) ;  /* 0xfffffffc002c3947 */ /* 0x000fec000383ffff */
[----:B------:R-:W-:Y:S01]  /*2cc0*/  ULEA UR4, UR5, UR6, 0x3 ;  /* 0x0000000605047291 */ /* 0x000fe2000f8e18ff */
[----:B------:R-:W-:-:S08]  /*2cd0*/  SHF.L.U32 R2, R12, 0x1f, RZ ;  /* 0x0000001f0c027819 */ /* 0x000fd000000006ff */
[----:B------:R-:W1:Y:S02]  /*2ce0*/  SYNCS.PHASECHK.TRANS64 P0, [UR4+0x90], R2 ;  /* 0x00009002ff0075a7 */ /* 0x000e640008001004 */
[----:B-1----:R-:W-:Y:S05]  /*2cf0*/  @P0 BRA `(.L_x_51) ;  /* 0x0000000000080947 */ /* 0x002fea0003800000 */
[----:B------:R-:W1:Y:S02]  /*2d00*/  SYNCS.PHASECHK.TRANS64.TRYWAIT P0, [UR4+0x90], R2 ;  /* 0x00009002ff0075a7 */ /* 0x000e640008001104 */
[----:B-1----:R-:W-:Y:S05]  /*2d10*/  @!P0 BRA `(.L_x_52) ;  /* 0x0000008800788947 */ /* 0x002fea0003800000 */
.L_x_51:
[----:B------:R-:W-:-:S04]  /*2d20*/  UIADD3 UR7, UPT, UPT, UR5, 0x1, URZ ;  /* 0x0000000105077890 */ /* 0x000fc8000fffe0ff */
[----:B------:R-:W-:-:S04]  /*2d30*/  UISETP.NE.AND UP0, UPT, UR7, 0x2, UPT ;  /* 0x000000020700788c */ /* 0x000fc8000bf05270 */
[----:B------:R-:W-:Y:S02]  /*2d40*/  USEL UR8, URZ, 0x1, UP0 ;  /* 0x00000001ff087887 */ /* 0x000fe40008000000 */
[----:B------:R-:W-:-:S04]  /*2d50*/  USEL UR7, UR7, URZ, UP0 ;  /* 0x000000ff07077287 */ /* 0x000fc80008000000 */
[----:B------:R-:W-:Y:S01]  /*2d60*/  ULEA UR7, UR7, UR6, 0x3 ;  /* 0x0000000607077291 */ /* 0x000fe2000f8e18ff */
[----:B-1----:R-:W-:-:S04]  /*2d70*/  LOP3.LUT R2, R12, UR8, RZ, 0x3c, !PT ;  /* 0x000000080c027c12 */ /* 0x002fc8000f8e3cff */
[----:B------:R-:W-:-:S04]  /*2d80*/  SHF.L.U32 R0, R2, 0x1f, RZ ;  /* 0x0000001f02007819 */ /* 0x000fc800000006ff */
[----:B------:R-:W1:Y:S02]  /*2d90*/  SYNCS.PHASECHK.TRANS64 P0, [UR7+0x90], R0 ;  /* 0x00009000ff0075a7 */ /* 0x000e640008001007 */
[----:B-1----:R-:W-:Y:S05]  /*2da0*/  @P0 EXIT ;  /* 0x000000000000094d */ /* 0x002fea0003800000 */
[----:B------:R-:W-:Y:S02]  /*2db0*/  SHF.L.U32 R2, R2, 0x1f, RZ ;  /* 0x0000001f02027819 */ /* 0x000fe400000006ff */
[----:B------:R-:W-:-:S07]  /*2dc0*/  MOV R0, UR7 ;  /* 0x0000000700007c02 */ /* 0x000fce0008000f00 */
.L_x_53:
[----:B-1----:R1:W2:Y:S02]  /*2dd0*/  SYNCS.PHASECHK.TRANS64.TRYWAIT P0, [R0+URZ+0x90], R2 ;  /* 0x00009002000075a7 */ /* 0x0022a400080011ff */
[----:B--2---:R-:W-:Y:S05]  /*2de0*/  @!P0 NANOSLEEP.SYNCS 0x989680 ;  /* 0x009896800000895d */ /* 0x004fea0003900000 */
[----:B------:R-:W2:Y:S02]  /*2df0*/  @!P0 SYNCS.PHASECHK.TRANS64 P0, [R0+URZ+0x90], R2 ;  /* 0x00009002000085a7 */ /* 0x000ea400080010ff */
[----:B--2---:R-:W-:Y:S05]  /*2e00*/  @P0 EXIT ;  /* 0x000000000000094d */ /* 0x004fea0003800000 */
[----:B------:R-:W-:Y:S05]  /*2e10*/  BRA `(.L_x_53) ;  /* 0xfffffffc00ec7947 */ /* 0x000fea000383ffff */
.L_x_46:
[----:B------:R-:W-:Y:S05]  /*2e20*/  BRA.U UP4, `(.L_x_54) ;  /* 0x0000000d04bc7547 */ /* 0x000fea000b800000 */
[----:B------:R-:W-:Y:S01]  /*2e30*/  UMOV UR4, 0x40 ;  /* 0x0000004000047882 */ /* 0x000fe20000000000 */
[----:B------:R-:W-:Y:S01]  /*2e40*/  NOP ;  /* 0x0000000000007918 */ /* 0x000fe20000000000 */
[----:B------:R-:W-:Y:S01]  /*2e50*/  ULEA UR5, UR52, UR4, 0x18 ;  /* 0x0000000434057291 */ /* 0x000fe2000f8ec0ff */
[----:B------:R-:W-:Y:S02]  /*2e60*/  UMOV UR6, 0x400 ;  /* 0x0000040000067882 */ /* 0x000fe40000000000 */
[----:B------:R-:W-:-:S06]  /*2e70*/  ULEA UR6, UR52, UR6, 0x18 ;  /* 0x0000000634067291 */ /* 0x000fcc000f8ec0ff */
[----:B------:R-:W1:Y:S02]  /*2e80*/  LDS.U8 R0, [UR5+0x1c] ;  /* 0x00001c05ff007984 */ /* 0x000e640008000000 */
[----:B-1----:R-:W-:-:S13]  /*2e90*/  ISETP.NE.AND P0, PT, R0, RZ, PT ;  /* 0x000000ff0000720c */ /* 0x002fda0003f05270 */
[----:B------:R-:W-:Y:S05]  /*2ea0*/  @P0 BRA `(.L_x_55) ;  /* 0x0000000000580947 */ /* 0x000fea0003800000 */
[----:B------:R-:W-:-:S13]  /*2eb0*/  ELECT P0, URZ, PT ;  /* 0x0000000000ff782f */ /* 0x000fda0003800000 */
[----:B------:R-:W-:Y:S05]  /*2ec0*/  @!P0 BRA `(.L_x_56) ;  /* 0x0000000000608947 */ /* 0x000fea0003800000 */
[----:B------:R-:W-:Y:S01]  /*2ed0*/  UMOV UR4, 0x10 ;  /* 0x0000001000047882 */ /* 0x000fe20000000000 */
[----:B------:R-:W-:Y:S01]  /*2ee0*/  HFMA2 R0, -RZ, RZ, 0, 5.9604644775390625e-08 ;  /* 0x00000001ff007431 */ /* 0x000fe200000001ff */
[----:B------:R-:W-:-:S03]  /*2ef0*/  MOV R3, 0xffff ;  /* 0x0000ffff00037802 */ /* 0x000fc60000000f00 */
[----:B------:R-:W-:Y:S04]  /*2f00*/  DEPBAR.LE SB1, 0x36 ;  /* 0x00009d800000791a */ /* 0x000fe80000000000 */
[----:B------:R-:W1:Y:S02]  /*2f10*/  UTCATOMSWS.FIND_AND_SET.ALIGN UP0, UR4, UR4 ;  /* 0x00000004000475e3 */ /* 0x000e640008000800 */
[----:B-1----:R-:W-:Y:S01]  /*2f20*/  MOV R4, UR4 ;  /* 0x0000000400047c02 */ /* 0x002fe20008000f00 */
[----:B------:R-:W-:Y:S06]  /*2f30*/  BRA.U UP0, `(.L_x_57) ;  /* 0x0000000100187547 */ /* 0x000fec000b800000 */
.L_x_58:
[----:B------:R-:W-:Y:S05]  /*2f40*/  NANOSLEEP 0x64 ;  /* 0x000000640000795d */ /* 0x000fea0003800000 */
[----:B------:R-:W-:-:S05]  /*2f50*/  UMOV UR4, 0x10 ;  /* 0x0000001000047882 */ /* 0x000fca0000000000 */
[----:B------:R-:W-:Y:S04]  /*2f60*/  DEPBAR.LE SB1, 0x36 ;  /* 0x00009d800000791a */ /* 0x000fe80000000000 */
[----:B------:R-:W1:Y:S02]  /*2f70*/  UTCATOMSWS.FIND_AND_SET.ALIGN UP0, UR4, UR4 ;  /* 0x00000004000475e3 */ /* 0x000e640008000800 */
[----:B-1----:R-:W-:Y:S01]  /*2f80*/  MOV R4, UR4 ;  /* 0x0000000400047c02 */ /* 0x002fe20008000f00 */
[----:B------:R-:W-:Y:S05]  /*2f90*/  BRA.U !UP0, `(.L_x_58) ;  /* 0xfffffffd08e87547 */ /* 0x000fea000b83ffff */
.L_x_57:
[-C--:B------:R-:W-:Y:S02]  /*2fa0*/  SHF.L.U32 R3, R3, R4.reuse, RZ ;  /* 0x0000000403037219 */ /* 0x080fe400000006ff */
[----:B------:R-:W-:Y:S01]  /*2fb0*/  SHF.L.U32 R0, R0, R4, RZ ;  /* 0x0000000400007219 */ /* 0x000fe200000006ff */
[----:B------:R-:W-:Y:S02]  /*2fc0*/  IMAD.SHL.U32 R4, R4, 0x20, RZ ;  /* 0x0000002004047824 */ /* 0x000fe400078e00ff */
[----:B------:R1:W-:Y:S04]  /*2fd0*/  ATOMS.OR RZ, [UR5+0x14], R3 ;  /* 0x00001403ffff798c */ /* 0x0003e8000b000005 */
[----:B------:R1:W-:Y:S04]  /*2fe0*/  ATOMS.OR RZ, [UR5+0x18], R0 ;  /* 0x00001800ffff798c */ /* 0x0003e8000b000005 */
[----:B------:R1:W-:Y:S01]  /*2ff0*/  STS [UR6+0x130], R4 ;  /* 0x00013004ff007988 */ /* 0x0003e20008000806 */
[----:B------:R-:W-:Y:S05]  /*3000*/  BRA `(.L_x_56) ;  /* 0x0000000000107947 */ /* 0x000fea0003800000 */
.L_x_55:
[----:B------:R-:W-:Y:S02]  /*3010*/  MOV R0, 0xffffffff ;  /* 0xffffffff00007802 */ /* 0x000fe40000000f00 */
[----:B------:R-:W-:-:S03]  /*3020*/  MOV R4, 0x3050 ;  /* 0x0000305000047802 */ /* 0x000fc60000000f00 */
[----:B------:R1:W-:Y:S04]  /*3030*/  STS [UR6+0x130], R0 ;  /* 0x00013000ff007988 */ /* 0x0003e80008000806 */
[----:B-1---5:R-:W-:Y:S05]  /*3040*/  CALL.REL.NOINC `($__internal_1_$__cuda_sm10x_tcgen05_guardrail_trap_phase_invalid_during_alloc) ;  /* 0x0000009000747944 */ /* 0x022fea0003c00000 */
.L_x_56:
[----:B------:R-:W-:Y:S05]  /*3050*/  WARPSYNC.ALL ;  /* 0x0000000000007948 */ /* 0x000fea0003800000 */
[----:B------:R-:W2:Y:S01]  /*3060*/  S2UR UR4, SR_CgaCtaId ;  /* 0x00000000000479c3 */ /* 0x000ea20000008800 */
[----:B------:R-:W-:Y:S01]  /*3070*/  UMOV UR26, 0x400 ;  /* 0x00000400001a7882 */ /* 0x000fe20000000000 */
[----:B------:R-:W-:-:S06]  /*3080*/  NOP ;  /* 0x0000000000007918 */ /* 0x000fcc0000000000 */
[----:B------:R-:W-:Y:S06]  /*3090*/  BAR.ARV 0x6, 0xa0 ;  /* 0x0182800000007b1d */ /* 0x000fec0000002000 */
[----:B------:R-:W3:Y:S01]  /*30a0*/  LDCU UR5, c[0x0][0x38c] ;  /* 0x00007180ff0577ac */ /* 0x000ee20008000800 */
[----:B------:R-:W-:Y:S01]  /*30b0*/  LOP3.LUT R2, R2, 0xffff, RZ, 0xc0, !PT ;  /* 0x0000ffff02027812 */ /* 0x000fe200078ec0ff */
[----:B------:R-:W-:Y:S01]  /*30c0*/  IMAD.MOV.U32 R11, RZ, RZ, 0x1 ;  /* 0x00000001ff0b7424 */ /* 0x000fe200078e00ff */
[----:B------:R-:W-:Y:S01]  /*30d0*/  CS2R R8, SRZ ;  /* 0x0000000000087805 */ /* 0x000fe2000001ff00 */
[----:B------:R-:W4:Y:S01]  /*30e0*/  LDCU UR7, c[0x0][0x38c] ;  /* 0x00007180ff0777ac */ /* 0x000f220008000800 */
[----:B------:R-:W-:Y:S01]  /*30f0*/  R2UR UR27, R2 ;  /* 0x00000000021b72ca */ /* 0x000fe200000e0000 */
[----:B------:R-:W-:Y:S01]  /*3100*/  IMAD.MOV.U32 R10, RZ, RZ, RZ ;  /* 0x000000ffff0a7224 */ /* 0x000fe200078e00ff */
[----:B------:R-:W-:Y:S01]  /*3110*/  UMOV UR31, URZ ;  /* 0x000000ff001f7c82 */ /* 0x000fe20008000000 */
[----:B------:R-:W-:Y:S01]  /*3120*/  UMOV UR22, URZ ;  /* 0x000000ff00167c82 */ /* 0x000fe20008000000 */
[----:B--2---:R-:W-:Y:S01]  /*3130*/  ULEA UR26, UR4, UR26, 0x18 ;  /* 0x0000001a041a7291 */ /* 0x004fe2000f8ec0ff */
[----:B------:R-:W-:Y:S01]  /*3140*/  UMOV UR38, 0x0 ;  /* 0x0000000000267882 */ /* 0x000fe20000000000 */
[----:B------:R-:W-:-:S02]  /*3150*/  UMOV UR39, 0x8200910 ;  /* 0x0820091000277882 */ /* 0x000fc40000000000 */
[----:B------:R-:W-:Y:S02]  /*3160*/  UIADD3 UR4, UPT, UPT, UR26, 0x8400, URZ ;  /* 0x000084001a047890 */ /* 0x000fe4000fffe0ff */
[----:B------:R-:W-:Y:S02]  /*3170*/  UIADD3 UR6, UPT, UPT, UR26, 0x14400, URZ ;  /* 0x000144001a067890 */ /* 0x000fe4000fffe0ff */
[----:B---3--:R-:W-:Y:S01]  /*3180*/  UIADD3 UR5, UPT, UPT, UR5, 0x1f, URZ ;  /* 0x0000001f05057890 */ /* 0x008fe2000fffe0ff */
[----:B-1----:R-:W1:Y:S01]  /*3190*/  LDS R0, [UR26+0x130] ;  /* 0x0001301aff007984 */ /* 0x002e620008000800 */
[----:B------:R-:W-:Y:S01]  /*31a0*/  UMOV UR36, 0x0 ;  /* 0x0000000000247882 */ /* 0x000fe20000000000 */
[----:B------:R-:W-:Y:S01]  /*31b0*/  UMOV UR37, 0x8200910 ;  /* 0x0820091000257882 */ /* 0x000fe20000000000 */
[----:B------:R-:W-:Y:S02]  /*31c0*/  USHF.R.S32.HI UR40, URZ, 0x1f, UR5 ;  /* 0x0000001fff287899 */ /* 0x000fe40008011405 */
[----:B----4-:R-:W-:-:S02]  /*31d0*/  UISETP.GE.AND UP4, UPT, UR7, 0x1, UPT ;  /* 0x000000010700788c */ /* 0x010fc4000bf86270 */
[----:B------:R-:W-:Y:S02]  /*31e0*/  ULEA.HI UR40, UR40, UR5, URZ, 0x5 ;  /* 0x0000000528287291 */ /* 0x000fe4000f8f28ff */
[----:B------:R-:W-:Y:S02]  /*31f0*/  USHF.R.U32.HI UR5, URZ, 0x4, UR4 ;  /* 0x00000004ff057899 */ /* 0x000fe40008011604 */
[----:B------:R-:W-:Y:S02]  /*3200*/  USHF.R.S32.HI UR40, URZ, 0x5, UR40 ;  /* 0x00000005ff287899 */ /* 0x000fe40008011428 */
[----:B------:R-:W-:Y:S02]  /*3210*/  USHF.R.U32.HI UR4, URZ, 0x4, UR6 ;  /* 0x00000004ff047899 */ /* 0x000fe40008011606 */
[----:B------:R-:W-:Y:S02]  /*3220*/  UISETP.LT.AND UP0, UPT, UR40, 0x1, UPT ;  /* 0x000000012800788c */ /* 0x000fe4000bf01270 */
[----:B------:R-:W-:-:S02]  /*3230*/  ULOP3.LUT UR5, UR5, 0x3fff, URZ, 0xc0, !UPT ;  /* 0x00003fff05057892 */ /* 0x000fc4000f8ec0ff */
[----:B------:R-:W-:Y:S02]  /*3240*/  ULOP3.LUT UR4, UR4, 0x3fff, URZ, 0xc0, !UPT ;  /* 0x00003fff04047892 */ /* 0x000fe4000f8ec0ff */
[----:B------:R-:W-:Y:S02]  /*3250*/  USEL UR41, UR40, 0x1, !UP0 ;  /* 0x0000000128297887 */ /* 0x000fe4000c000000 */
[----:B------:R-:W-:Y:S02]  /*3260*/  ULOP3.LUT UR28, UR5, 0x10000, URZ, 0xfc, !UPT ;  /* 0x00010000051c7892 */ /* 0x000fe4000f8efcff */
[----:B------:R-:W-:Y:S02]  /*3270*/  ULOP3.LUT UR29, UR4, 0x10000, URZ, 0xfc, !UPT ;  /* 0x00010000041d7892 */ /* 0x000fe4000f8efcff */
[----:B------:R-:W-:Y:S01]  /*3280*/  UIADD3 UR41, UPT, UPT, -UR41, URZ, URZ ;  /* 0x000000ff29297290 */ /* 0x000fe2000fffe1ff */
[----:B------:R-:W-:Y:S01]  /*3290*/  UMOV UR34, 0x0 ;  /* 0x0000000000227882 */ /* 0x000fe20000000000 */
[----:B------:R-:W-:Y:S01]  /*32a0*/  UMOV UR35, 0x8200910 ;  /* 0x0820091000237882 */ /* 0x000fe20000000000 */
[----:B------:R-:W-:Y:S01]  /*32b0*/  UMOV UR32, 0x0 ;  /* 0x0000000000207882 */ /* 0x000fe20000000000 */
[----:B------:R-:W-:Y:S01]  /*32c0*/  UMOV UR33, 0x8200910 ;  /* 0x0820091000217882 */ /* 0x000fe20000000000 */
[----:B-1----:R-:W-:-:S15]  /*32d0*/  R2UR UR42, R0 ;  /* 0x00000000002a72ca */ /* 0x002fde00000e0000 */
.L_x_65:
[----:B------:R-:W-:Y:S02]  /*32e0*/  LEA R0, R10, UR26, 0x3 ;  /* 0x0000001a0a007c11 */ /* 0x000fe4000f8e18ff */
[----:B------:R-:W-:Y:S02]  /*32f0*/  SHF.L.U32 R2, R9, 0x1f, RZ ;  /* 0x0000001f09027819 */ /* 0x000fe400000006ff */
[----:B------:R-:W-:Y:S01]  /*3300*/  PLOP3.LUT P0, PT, PT, PT, UP4, 0x80, 0x8 ;  /* 0x000000000008781c */ /* 0x000fe20003f0f048 */
[----:B------:R-:W-:Y:S01]  /*3310*/  VIADD R3, R0, 0x90 ;  /* 0x0000009000037836 */ /* 0x000fe20000000000 */
[----:B-1----:R-:W1:Y:S02]  /*3320*/  SYNCS.PHASECHK.TRANS64.TRYWAIT P1, [R0+URZ+0x80], R2 ;  /* 0x00008002000075a7 */ /* 0x002e6400080211ff */
[----:B-1-3--:R-:W-:Y:S09]  /*3330*/  @!P1 BRA `(.L_x_59) ;  /* 0x0000008400089947 */ /* 0x00aff20003800000 */
.L_x_186:
[----:B------:R-:W-:Y:S01]  /*3340*/  LEA R4, R10, UR26, 0x4 ;  /* 0x0000001a0a047c11 */ /* 0x000fe2000f8e20ff */
[----:B------:R-:W-:Y:S01]  /*3350*/  @UP4 ULEA UR4, UR22, UR26, 0x3 ;  /* 0x0000001a16044291 */ /* 0x000fe2000f8e18ff */
[----:B------:R-:W-:Y:S01]  /*3360*/  PLOP3.LUT P2, PT, PT, PT, PT, 0x80, 0x8 ;  /* 0x000000000008781c */ /* 0x000fe20003f4f070 */
[----:B------:R-:W-:Y:S01]  /*3370*/  ULEA UR30, UR31, UR26, 0x3 ;  /* 0x0000001a1f1e7291 */ /* 0x000fe2000f8e18ff */
[----:B------:R-:W-:Y:S01]  /*3380*/  PRMT R3, RZ, 0x654, R3 ;  /* 0x00000654ff037816 */ /* 0x000fe20000000003 */
[----:B------:R-:W-:Y:S01]  /*3390*/  ULEA UR11, UR31, UR42, 0x7 ;  /* 0x0000002a1f0b7291 */ /* 0x000fe2000f8e38ff */
[----:B------:R-:W2:Y:S01]  /*33a0*/  LDS.128 R4, [R4+0x110] ;  /* 0x0001100004047984 */ /* 0x000ea20000000c00 */
[----:B-1----:R-:W-:Y:S02]  /*33b0*/  @P0 SHF.L.U32 R2, R8, 0x1f, RZ ;  /* 0x0000001f08020819 */ /* 0x002fe400000006ff */
[----:B------:R-:W-:Y:S01]  /*33c0*/  SHF.L.U32 R0, R11, 0x1f, RZ ;  /* 0x0000001f0b007819 */ /* 0x000fe200000006ff */
[----:B------:R-:W-:Y:S01]  /*33d0*/  @!PT LDS RZ, [RZ] ;  /* 0x00000000fffff984 */ /* 0x000fe20000000800 */
[----:B------:R-:W-:Y:S01]  /*33e0*/  @!PT LDS RZ, [RZ] ;  /* 0x00000000fffff984 */ /* 0x000fe20000000800 */
[----:B------:R-:W-:Y:S01]  /*33f0*/  @!PT LDS RZ, [RZ] ;  /* 0x00000000fffff984 */ /* 0x000fe20000000800 */
[----:B------:R-:W-:Y:S01]  /*3400*/  @!PT LDS RZ, [RZ] ;  /* 0x00000000fffff984 */ /* 0x000fe20000000800 */
[----:B------:R1:W-:Y:S06]  /*3410*/  MEMBAR.ALL.CTA ;  /* 0x0000000000007992 */ /* 0x0003ec0000008000 */
[----:B-1----:R-:W1:Y:S02]  /*3420*/  FENCE.VIEW.ASYNC.S ;  /* 0x00000000000073c6 */ /* 0x002e640000000000 */
[----:B-1----:R1:W-:Y:S01]  /*3430*/  SYNCS.ARRIVE.TRANS64.RED.A1T0 RZ, [R3+URZ], RZ ;  /* 0x000000ff03ff79a7 */ /* 0x0023e200081004ff */
[----:B------:R1:W3:Y:S01]  /*3440*/  @P0 SYNCS.PHASECHK.TRANS64.TRYWAIT P2, [UR4], R2 ;  /* 0x00000002ff0005a7 */ /* 0x0002e20008041104 */
[----:B--2---:R-:W-:Y:S01]  /*3450*/  LOP3.LUT P1, RZ, R6, 0x1, RZ, 0xc0, !PT ;  /* 0x0000000106ff7812 */ /* 0x004fe2000782c0ff */
[----:B------:R-:W2:Y:S02]  /*3460*/  SYNCS.PHASECHK.TRANS64.TRYWAIT P0, [UR30+0xc0], R0 ;  /* 0x0000c000ff0075a7 */ /* 0x000ea4000800111e */
[----:B-123--:R-:W-:Y:S10]  /*3470*/  @!P0 BRA `(.L_x_60) ;  /* 0x0000008000cc8947 */ /* 0x00eff40003800000 */
.L_x_188:
[----:B------:R-:W-:Y:S01]  /*3480*/  IADD3 R10, PT, PT, R10, 0x1, RZ ;  /* 0x000000010a0a7810 */ /* 0x000fe20007ffe0ff */
[----:B------:R-:W-:Y:S06]  /*3490*/  BRA.U !UP4, `(.L_x_61) ;  /* 0x000000010cc07547 */ /* 0x000fec000b800000 */
[----:B------:R-:W-:Y:S01]  /*34a0*/  UPLOP3.LUT UP2, UPT, UPT, UPT, UPT, 0x40, 0x4 ;  /* 0x000000000004789c */ /* 0x000fe20003f4e870 */
[----:B------:R-:W-:Y:S01]  /*34b0*/  UMOV UR24, UR41 ;  /* 0x0000002900187c82 */ /* 0x000fe20008000000 */
[----:B------:R-:W-:Y:S01]  /*34c0*/  UMOV UR23, UR40 ;  /* 0x0000002800177c82 */ /* 0x000fe20008000000 */
[----:B------:R-:W-:-:S08]  /*34d0*/  UMOV UR10, UR22 ;  /* 0x00000016000a7c82 */ /* 0x000fd00008000000 */
.L_x_64:
[----:B------:R-:W-:Y:S02]  /*34e0*/  UIADD3 UR24, UPT, UPT, UR24, 0x1, URZ ;  /* 0x0000000118187890 */ /* 0x000fe4000fffe0ff */
[----:B--2---:R-:W-:Y:S02]  /*34f0*/  ULEA UR5, UR10, UR26, 0x3 ;  /* 0x0000001a0a057291 */ /* 0x004fe4000f8e18ff */
[----:B------:R-:W-:Y:S01]  /*3500*/  UISETP.NE.AND UP3, UPT, UR24, URZ, UPT ;  /* 0x000000ff1800728c */ /* 0x000fe2000bf65270 */
[----:B---3--:R-:W-:Y:S10]  /*3510*/  @P2 BRA `(.L_x_62) ;  /* 0x00000000000c2947 */ /* 0x008ff40003800000 */
[----:B-1----:R-:W-:Y:S04]  /*3520*/  SHF.L.U32 R2, R8, 0x1f, RZ ;  /* 0x0000001f08027819 */ /* 0x002fe800000006ff */
[----:B------:R-:W1:Y:S02]  /*3530*/  SYNCS.PHASECHK.TRANS64.TRYWAIT P0, [UR5], R2 ;  /* 0x00000002ff0075a7 */ /* 0x000e640008001105 */
[----:B-1----:R-:W-:Y:S05]  /*3540*/  @!P0 BRA `(.L_x_63) ;  /* 0x0000008000b08947 */ /* 0x002fea0003800000 */
.L_x_62:
[----:B------:R-:W-:Y:S01]  /*3550*/  UISETP.NE.AND UP0, UPT, UR23, 0x1, UPT ;  /* 0x000000011700788c */ /* 0x000fe2000bf05270 */
[----:B------:R-:W-:Y:S01]  /*3560*/  PLOP3.LUT P2, PT, PT, PT, PT, 0x80, 0x8 ;  /* 0x000000000008781c */ /* 0x000fe20003f4f070 */
[----:B------:R-:W-:Y:S02]  /*3570*/  UIADD3 UR4, UPT, UPT, UR10, 0x1, URZ ;  /* 0x000000010a047890 */ /* 0x000fe4000fffe0ff */
[----:B------:R-:W-:Y:S02]  /*3580*/  UIADD3 UR25, UPT, UPT, UR5, 0x18, URZ ;  /* 0x0000001805197890 */ /* 0x000fe4000fffe0ff */
[----:B------:R-:W-:Y:S01]  /*3590*/  UISETP.NE.AND UP1, UPT, UR4, 0x3, UPT ;  /* 0x000000030400788c */ /* 0x000fe2000bf25270 */
[----:B------:R-:W-:Y:S01]  /*35a0*/  PLOP3.LUT P0, PT, PT, PT, UP0, 0x80, 0x8 ;  /* 0x000000000008781c */ /* 0x000fe20003f0f008 */
[----:B------:R-:W-:Y:S02]  /*35b0*/  UIADD3 UR23, UPT, UPT, UR23, -0x1, URZ ;  /* 0xffffffff17177890 */ /* 0x000fe4000fffe0ff */
[----:B------:R-:W-:Y:S02]  /*35c0*/  USEL UR6, URZ, 0x1, UP1 ;  /* 0x00000001ff067887 */ /* 0x000fe40008800000 */
[----:B------:R-:W-:Y:S01]  /*35d0*/  USEL UR22, UR4, URZ, UP1 ;  /* 0x000000ff04167287 */ /* 0x000fe20008800000 */
[----:B------:R-:W-:Y:S01]  /*35e0*/  UMOV UR7, 0x40004040 ;  /* 0x4000404000077882 */ /* 0x000fe20000000000 */
[----:B------:R-:W-:Y:S02]  /*35f0*/  UMOV UR5, 0x40004040 ;  /* 0x4000404000057882 */ /* 0x000fe40000000000 */
[----:B------:R-:W-:Y:S01]  /*3600*/  @UP0 ULEA UR4, UR22, UR26, 0x3 ;  /* 0x0000001a16040291 */ /* 0x000fe2000f8e18ff */
[----:B------:R-:W-:Y:S01]  /*3610*/  LOP3.LUT R8, R8, UR6, RZ, 0x3c, !PT ;  /* 0x0000000608087c12 */ /* 0x000fe2000f8e3cff */
[----:B------:R-:W-:Y:S01]  /*3620*/  ULEA UR6, UR10, UR29, 0xa ;  /* 0x0000001d0a067291 */ /* 0x000fe2000f8e50ff */
[----:B------:R-:W-:Y:S02]  /*3630*/  UMOV UR21, 0x40004040 ;  /* 0x4000404000157882 */ /* 0x000fe40000000000 */
[----:B-1----:R-:W-:Y:S01]  /*3640*/  @P0 SHF.L.U32 R0, R8, 0x1f, RZ ;  /* 0x0000001f08000819 */ /* 0x002fe200000006ff */
[----:B------:R-:W-:Y:S02]  /*3650*/  UIADD3 UR20, UPT, UPT, UR6, 0x2, URZ ;  /* 0x0000000206147890 */ /* 0x000fe4000fffe0ff */
[----:B------:R-:W-:Y:S01]  /*3660*/  UIADD3 UR16, UPT, UPT, UR6, 0x4, URZ ;  /* 0x0000000406107890 */ /* 0x000fe2000fffe0ff */
[----:B------:R2:W3:Y:S01]  /*3670*/  @P0 SYNCS.PHASECHK.TRANS64.TRYWAIT P2, [UR4], R0 ;  /* 0x00000000ff0005a7 */ /* 0x0004e20008041104 */
[----:B------:R-:W-:Y:S02]  /*3680*/  ULEA UR4, UR10, UR28, 0xa ;  /* 0x0000001c0a047291 */ /* 0x000fe4000f8e50ff */
[----:B------:R-:W-:Y:S02]  /*3690*/  UIADD3 UR12, UPT, UPT, UR6, 0x6, URZ ;  /* 0x00000006060c7890 */ /* 0x000fe4000fffe0ff */
[----:B------:R-:W-:Y:S02]  /*36a0*/  UIADD3 UR18, UPT, UPT, UR4, 0x2, URZ ;  /* 0x0000000204127890 */ /* 0x000fe4000fffe0ff */
[----:B------:R-:W-:Y:S02]  /*36b0*/  UIADD3 UR14, UPT, UPT, UR4, 0x4, URZ ;  /* 0x00000004040e7890 */ /* 0x000fe4000fffe0ff */
[----:B------:R-:W-:Y:S01]  /*36c0*/  UIADD3 UR8, UPT, UPT, UR4, 0x6, URZ ;  /* 0x0000000604087890 */ /* 0x000fe2000fffe0ff */
[----:B------:R2:W-:Y:S01]  /*36d0*/  UTCHMMA gdesc[UR4], gdesc[UR6], tmem[UR11], tmem[UR38], idesc[UR39], UP2 ;  /* 0x00ff2606040075ea */ /* 0x0005e2000900000b */
[----:B------:R-:W-:Y:S01]  /*36e0*/  UPLOP3.LUT UP2, UPT, UPT, UPT, UPT, 0x80, 0x8 ;  /* 0x000000000008789c */ /* 0x000fe20003f4f070 */
[----:B------:R-:W-:Y:S01]  /*36f0*/  UMOV UR19, 0x40004040 ;  /* 0x4000404000137882 */ /* 0x000fe20000000000 */
[----:B------:R-:W-:Y:S01]  /*3700*/  UMOV UR17, 0x40004040 ;  /* 0x4000404000117882 */ /* 0x000fe20000000000 */
[----:B------:R2:W-:Y:S01]  /*3710*/  UTCHMMA gdesc[UR18], gdesc[UR20], tmem[UR11], tmem[UR36], idesc[UR37], UPT ;  /* 0x00ff2414120075ea */ /* 0x0005e2000b80000b */
[----:B------:R-:W-:Y:S01]  /*3720*/  UMOV UR15, 0x40004040 ;  /* 0x40004040000f7882 */ /* 0x000fe20000000000 */
[----:B------:R-:W-:Y:S01]  /*3730*/  UMOV UR13, 0x40004040 ;  /* 0x40004040000d7882 */ /* 0x000fe20000000000 */
[----:B------:R-:W-:Y:S01]  /*3740*/  UMOV UR9, 0x40004040 ;  /* 0x4000404000097882 */ /* 0x000fe20000000000 */
[----:B------:R2:W-:Y:S01]  /*3750*/  UTCHMMA gdesc[UR14], gdesc[UR16], tmem[UR11], tmem[UR34], idesc[UR35], UPT ;  /* 0x00ff22100e0075ea */ /* 0x0005e2000b80000b */
[----:B------:R2:W-:Y:S01]  /*3760*/  UTCHMMA gdesc[UR8], gdesc[UR12], tmem[UR11], tmem[UR32], idesc[UR33], UPT ;  /* 0x00ff200c080075ea */ /* 0x0005e2000b80000b */
[----:B------:R2:W-:Y:S01]  /*3770*/  UTCBAR.MULTICAST [UR25], URZ, UR27 ;  /* 0x000000ff190073e9 */ /* 0x0005e2000800081b */
[----:B------:R-:W-:Y:S01]  /*3780*/  UMOV UR10, UR22 ;  /* 0x00000016000a7c82 */ /* 0x000fe20008000000 */
[----:B------:R-:W-:Y:S05]  /*3790*/  BRA.U UP3, `(.L_x_64) ;  /* 0xfffffffd03507547 */ /* 0x000fea000b83ffff */
.L_x_61:
[----:B--2---:R-:W-:Y:S01]  /*37a0*/  UIADD3 UR4, UPT, UPT, UR31, 0x1, URZ ;  /* 0x000000011f047890 */ /* 0x004fe2000fffe0ff */
[C---:B------:R-:W-:Y:S01]  /*37b0*/  ISETP.NE.AND P0, PT, R10.reuse, 0x2, PT ;  /* 0x000000020a00780c */ /* 0x040fe20003f05270 */
[----:B------:R-:W-:Y:S02]  /*37c0*/  UIADD3 UR5, UPT, UPT, UR30, 0xa0, URZ ;  /* 0x000000a01e057890 */ /* 0x000fe4000fffe0ff */
[----:B------:R-:W-:Y:S01]  /*37d0*/  UISETP.NE.AND UP0, UPT, UR4, 0x4, UPT ;  /* 0x000000040400788c */ /* 0x000fe2000bf05270 */
[----:B-1----:R-:W-:Y:S02]  /*37e0*/  SEL R0, RZ, 0x1, P0 ;  /* 0x00000001ff007807 */ /* 0x002fe40000000000 */
[----:B------:R-:W-:Y:S01]  /*37f0*/  SEL R10, R10, RZ, P0 ;  /* 0x000000ff0a0a7207 */ /* 0x000fe20000000000 */
[----:B------:R-:W-:Y:S01]  /*3800*/  USEL UR6, URZ, 0x1, UP0 ;  /* 0x00000001ff067887 */ /* 0x000fe20008000000 */
[----:B------:R-:W-:Y:S01]  /*3810*/  LOP3.LUT R9, R9, R0, RZ, 0x3c, !PT ;  /* 0x0000000009097212 */ /* 0x000fe200078e3cff */
[----:B------:R-:W-:Y:S01]  /*3820*/  USEL UR31, UR4, URZ, UP0 ;  /* 0x000000ff041f7287 */ /* 0x000fe20008000000 */
[----:B------:R1:W-:Y:S03]  /*3830*/  UTCBAR [UR5], URZ ;  /* 0x000000ff050073e9 */ /* 0x0003e600080000ff */
[----:B------:R-:W-:Y:S01]  /*3840*/  LOP3.LUT R11, R11, UR6, RZ, 0x3c, !PT ;  /* 0x000000060b0b7c12 */ /* 0x000fe2000f8e3cff */
[----:B------:R-:W-:Y:S07]  /*3850*/  @P1 BRA `(.L_x_65) ;  /* 0xfffffff800a01947 */ /* 0x000fee000383ffff */
[----:B------:R-:W2:Y:S01]  /*3860*/  S2UR UR8, SR_CgaCtaId ;  /* 0x00000000000879c3 */ /* 0x000ea20000008800 */
[----:B------:R-:W-:Y:S01]  /*3870*/  ELECT P0, URZ, PT ;  /* 0x0000000000ff782f */ /* 0x000fe20003800000 */
[----:B------:R-:W-:Y:S01]  /*3880*/  IMAD.MOV.U32 R0, RZ, RZ, 0x1 ;  /* 0x00000001ff007424 */ /* 0x000fe200078e00ff */
[----:B------:R-:W-:Y:S01]  /*3890*/  UIADD3 UR26, UPT, UPT, UR26, 0xc0, URZ ;  /* 0x000000c01a1a7890 */ /* 0x000fe2000fffe0ff */
[----:B------:R-:W-:Y:S01]  /*38a0*/  SHF.L.U32 R2, R11, 0x1f, RZ ;  /* 0x0000001f0b027819 */ /* 0x000fe200000006ff */
[----:B------:R-:W-:-:S03]  /*38b0*/  UMOV UR4, 0x40 ;  /* 0x0000004000047882 */ /* 0x000fc60000000000 */
[----:B------:R-:W-:Y:S01]  /*38c0*/  UVIRTCOUNT.DEALLOC.SMPOOL 0x80 ;  /* 0x000000800000784c */ /* 0x000fe20000000000 */
[----:B--2---:R-:W-:Y:S02]  /*38d0*/  ULEA UR8, UR8, UR4, 0x18 ;  /* 0x0000000408087291 */ /* 0x004fe4000f8ec0ff */
[----:B------:R-:W-:-:S07]  /*38e0*/  ULEA UR4, UR31, UR26, 0x3 ;  /* 0x0000001a1f047291 */ /* 0x000fce000f8e18ff */
[----:B------:R2:W-:Y:S02]  /*38f0*/  @P0 STS.U8 [UR8+0x1c], R0 ;  /* 0x00001c00ff000988 */ /* 0x0005e40008000008 */
[----:B------:R-:W4:Y:S02]  /*3900*/  SYNCS.PHASECHK.TRANS64.TRYWAIT P0, [UR4], R2 ;  /* 0x00000002ff0075a7 */ /* 0x000f240008001104 */
[----:B--2-4-:R-:W-:Y:S05]  /*3910*/  @!P0 BRA `(.L_x_66) ;  /* 0x0000007c00d48947 */ /* 0x014fea0003800000 */
.L_x_191:
[----:B------:R-:W-:-:S04]  /*3920*/  UIADD3 UR4, UPT, UPT, UR31, 0x1, URZ ;  /* 0x000000011f047890 */ /* 0x000fc8000fffe0ff */
[----:B------:R-:W-:-:S04]  /*3930*/  UISETP.NE.AND UP0, UPT, UR4, 0x4, UPT ;  /* 0x000000040400788c */ /* 0x000fc8000bf05270 */
[----:B------:R-:W-:Y:S02]  /*3940*/  USEL UR6, URZ, 0x1, UP0 ;  /* 0x00000001ff067887 */ /* 0x000fe40008000000 */
[----:B------:R-:W-:-:S04]  /*3950*/  USEL UR4, UR4, URZ, UP0 ;  /* 0x000000ff04047287 */ /* 0x000fc80008000000 */
[----:B-1----:R-:W-:Y:S01]  /*3960*/  ULEA UR5, UR4, UR26, 0x3 ;  /* 0x0000001a04057291 */ /* 0x002fe2000f8e18ff */
[----:B--2---:R-:W-:-:S04]  /*3970*/  LOP3.LUT R2, R11, UR6, RZ, 0x3c, !PT ;  /* 0x000000060b027c12 */ /* 0x004fc8000f8e3cff */
[----:B------:R-:W-:-:S04]  /*3980*/  SHF.L.U32 R3, R2, 0x1f, RZ ;  /* 0x0000001f02037819 */ /* 0x000fc800000006ff */
[----:B------:R-:W1:Y:S02]  /*3990*/  SYNCS.PHASECHK.TRANS64.TRYWAIT P0, [UR5], R3 ;  /* 0x00000003ff0075a7 */ /* 0x000e640008001105 */
[----:B-1----:R-:W-:Y:S05]  /*39a0*/  @!P0 BRA `(.L_x_67) ;  /* 0x0000007c00c88947 */ /* 0x002fea0003800000 */
.L_x_193:
        /* <DEDUP_REMOVED lines=9> */
.L_x_195:
[----:B------:R-:W-:-:S04]  /*3a40*/  UIADD3 UR4, UPT, UPT, UR4, 0x1, URZ ;  /* 0x0000000104047890 */ /* 0x000fc8000fffe0ff */
[----:B------:R-:W-:-:S04]  /*3a50*/  UISETP.NE.AND UP0, UPT, UR4, 0x4, UPT ;  /* 0x000000040400788c */ /* 0x000fc8000bf05270 */
[----:B------:R-:W-:Y:S02]  /*3a60*/  USEL UR5, URZ, 0x1, UP0 ;  /* 0x00000001ff057887 */ /* 0x000fe40008000000 */
[----:B------:R-:W-:-:S04]  /*3a70*/  USEL UR4, UR4, URZ, UP0 ;  /* 0x000000ff04047287 */ /* 0x000fc80008000000 */
[----:B------:R-:W-:Y:S01]  /*3a80*/  ULEA UR4, UR4, UR26, 0x3 ;  /* 0x0000001a04047291 */ /* 0x000fe2000f8e18ff */
[----:B------:R-:W-:-:S04]  /*3a90*/  LOP3.LUT R2, R2, UR5, RZ, 0x3c, !PT ;  /* 0x0000000502027c12 */ /* 0x000fc8000f8e3cff */
[----:B------:R-:W-:-:S04]  /*3aa0*/  SHF.L.U32 R2, R2, 0x1f, RZ ;  /* 0x0000001f02027819 */ /* 0x000fc800000006ff */
[----:B------:R-:W2:Y:S02]  /*3ab0*/  SYNCS.PHASECHK.TRANS64.TRYWAIT P0, [UR4], R2 ;  /* 0x00000002ff0075a7 */ /* 0x000ea40008001104 */
[----:B--2---:R-:W-:Y:S05]  /*3ac0*/  @!P0 BRA `(.L_x_69) ;  /* 0x0000007c00b08947 */ /* 0x004fea0003800000 */
.L_x_197:
[----:B------:R-:W-:Y:S01]  /*3ad0*/  NOP ;  /* 0x0000000000007918 */ /* 0x000fe20000000000 */
[----:B-1----:R-:W1:Y:S01]  /*3ae0*/  LDS R0, [UR8+0x14] ;  /* 0x00001408ff007984 */ /* 0x002e620008000800 */
[----:B------:R-:W-:Y:S01]  /*3af0*/  ULOP3.LUT UR4, UR42, 0xffff, URZ, 0xc0, !UPT ;  /* 0x0000ffff2a047892 */ /* 0x000fe2000f8ec0ff */
[----:B------:R-:W-:Y:S01]  /*3b00*/  UMOV UR5, 0xffff ;  /* 0x0000ffff00057882 */ /* 0x000fe20000000000 */
[----:B------:R-:W-:Y:S02]  /*3b10*/  UMOV UR6, 0x1 ;  /* 0x0000000100067882 */ /* 0x000fe40000000000 */
[----:B------:R-:W-:-:S04]  /*3b20*/  USHF.R.U32.HI UR4, URZ, 0x5, UR4 ;  /* 0x00000005ff047899 */ /* 0x000fc80008011604 */
[----:B------:R-:W-:Y:S02]  /*3b30*/  USHF.L.U32 UR5, UR5, UR4, URZ ;  /* 0x0000000405057299 */ /* 0x000fe400080006ff */
[----:B------:R-:W-:-:S04]  /*3b40*/  USHF.L.U32 UR4, UR6, UR4, URZ ;  /* 0x0000000406047299 */ /* 0x000fc800080006ff */
[----:B-1----:R-:W-:-:S04]  /*3b50*/  LOP3.LUT R0, R0, UR5, RZ, 0xc0, !PT ;  /* 0x0000000500007c12 */ /* 0x002fc8000f8ec0ff */
[----:B------:R-:W-:-:S13]  /*3b60*/  ISETP.NE.AND P0, PT, R0, UR5, PT ;  /* 0x0000000500007c0c */ /* 0x000fda000bf05270 */
[----:B------:R-:W-:Y:S05]  /*3b70*/  @P0 BRA `(.L_x_70) ;  /* 0x0000000000580947 */ /* 0x000fea0003800000 */
[----:B------:R-:W1:Y:S02]  /*3b80*/  LDS R0, [UR8+0x18] ;  /* 0x00001808ff007984 */ /* 0x000e640008000800 */
[----:B-1----:R-:W-:-:S04]  /*3b90*/  LOP3.LUT R0, R0, UR4, RZ, 0xc0, !PT ;  /* 0x0000000400007c12 */ /* 0x002fc8000f8ec0ff */
[----:B------:R-:W-:-:S13]  /*3ba0*/  ISETP.NE.AND P0, PT, R0, UR4, PT ;  /* 0x0000000400007c0c */ /* 0x000fda000bf05270 */
[----:B------:R-:W-:Y:S05]  /*3bb0*/  @P0 BRA `(.L_x_71) ;  /* 0x00000000003c0947 */ /* 0x000fea0003800000 */
[----:B------:R-:W1:Y:S01]  /*3bc0*/  S2R R2, SR_LANEID ;  /* 0x0000000000027919 */ /* 0x000e620000000000 */
[----:B------:R-:W-:-:S06]  /*3bd0*/  ULOP3.LUT UR5, URZ, UR5, URZ, 0x33, !UPT ;  /* 0x00000005ff057292 */ /* 0x000fcc000f8e33ff */
[----:B------:R-:W-:-:S04]  /*3be0*/  IMAD.U32 R0, RZ, RZ, UR5 ;  /* 0x00000005ff007e24 */ /* 0x000fc8000f8e00ff */
[----:B------:R2:W4:Y:S02]  /*3bf0*/  REDUX UR7, R0 ;  /* 0x00000000000773c4 */ /* 0x0005240000000000 */
[----:B------:R1:W-:Y:S01]  /*3c00*/  UTCATOMSWS.AND URZ, UR5 ;  /* 0x0000000500ff79e3 */ /* 0x0003e20008000000 */
[----:B--2---:R-:W-:Y:S01]  /*3c10*/  LOP3.LUT R0, RZ, UR4, RZ, 0x33, !PT ;  /* 0x00000004ff007c12 */ /* 0x004fe2000f8e33ff */
[----:B------:R-:W-:Y:S02]  /*3c20*/  VOTEU.ANY UR4, UPT, PT ;  /* 0x0000000000047886 */ /* 0x000fe400038e0100 */
[----:B------:R-:W-:Y:S02]  /*3c30*/  UFLO.U32 UR4, UR4 ;  /* 0x00000004000472bd */ /* 0x000fe400080e0000 */
[----:B------:R-:W2:Y:S04]  /*3c40*/  REDUX UR6, R0 ;  /* 0x00000000000673c4 */ /* 0x000ea80000000000 */
[----:B-1----:R-:W-:-:S02]  /*3c50*/  ISETP.EQ.U32.AND P0, PT, R2, UR4, PT ;  /* 0x0000000402007c0c */ /* 0x002fc4000bf02070 */
[----:B----4-:R-:W-:-:S11]  /*3c60*/  MOV R2, UR7 ;  /* 0x0000000700027c02 */ /* 0x010fd60008000f00 */
[----:B------:R1:W-:Y:S01]  /*3c70*/  @P0 ATOMS.AND RZ, [UR8+0x14], R2 ;  /* 0x00001402ffff098c */ /* 0x0003e2000a800008 */
[----:B--2---:R-:W-:-:S05]  /*3c80*/  IMAD.U32 R0, RZ, RZ, UR6 ;  /* 0x00000006ff007e24 */ /* 0x004fca000f8e00ff */
[----:B------:R1:W-:Y:S01]  /*3c90*/  @P0 ATOMS.AND RZ, [UR8+0x18], R0 ;  /* 0x00001800ffff098c */ /* 0x0003e2000a800008 */
[----:B------:R-:W-:Y:S05]  /*3ca0*/  BRA `(.L_x_72) ;  /* 0x0000000000147947 */ /* 0x000fea0003800000 */
.L_x_71:
[----:B------:R-:W-:Y:S02]  /*3cb0*/  MOV R2, 0x3cd0 ;  /* 0x00003cd000027802 */ /* 0x000fe40000000f00 */
[----:B---3-5:R-:W-:Y:S05]  /*3cc0*/  CALL.REL.NOINC `($__internal_0_$__cuda_sm10x_tcgen05_guardrail_trap_col_being_dealloced_not_returned_by_alloc) ;  /* 0x0000008400487944 */ /* 0x028fea0003c00000 */
[----:B------:R-:W-:Y:S05]  /*3cd0*/  BRA `(.L_x_72) ;  /* 0x0000000000087947 */ /* 0x000fea0003800000 */
.L_x_70:
[----:B------:R-:W-:Y:S02]  /*3ce0*/  MOV R2, 0x3d00 ;  /* 0x00003d0000027802 */ /* 0x000fe40000000f00 */
[----:B---3-5:R-:W-:Y:S05]  /*3cf0*/  CALL.REL.NOINC `($__internal_2_$__cuda_sm10x_tcgen05_guardrail_trap_unallocated_columns_being_dealloced) ;  /* 0x0000008400547944 */ /* 0x028fea0003c00000 */
.L_x_72:
[----:B------:R-:W-:Y:S01]  /*3d00*/  NOP ;  /* 0x0000000000007918 */ /* 0x000fe20000000000 */
[----:B------:R-:W-:Y:S05]  /*3d10*/  EXIT ;  /* 0x000000000000794d */ /* 0x000fea0003800000 */
.L_x_54:
[----:B------:R-:W-:-:S09]  /*3d20*/  UISETP.NE.OR UP0, UPT, UR17, 0x3, !UP3 ;  /* 0x000000031100788c */ /* 0x000fd2000df05670 */
[----:B------:R-:W-:Y:S05]  /*3d30*/  BRA.U UP0, `(.L_x_73) ;  /* 0x0000001500c47547 */ /* 0x000fea000b800000 */
[----:B------:R-:W1:Y:S01]  /*3d40*/  LDCU UR37, c[0x0][0x370] ;  /* 0x00006e00ff2577ac */ /* 0x000e620008000800 */
[----:B------:R-:W2:Y:S01]  /*3d50*/  LDC.64 R16, c[0x0][0x348] ;  /* 0x0000d200ff107b82 */ /* 0x000ea20000000a00 */
[----:B------:R-:W-:Y:S01]  /*3d60*/  HFMA2 R14, -RZ, RZ, 0, 0 ;  /* 0x00000000ff0e7431 */ /* 0x000fe200000001ff */
[----:B------:R-:W-:Y:S01]  /*3d70*/  MOV R13, RZ ;  /* 0x000000ff000d7202 */ /* 0x000fe20000000f00 */
[----:B------:R-:W1:Y:S01]  /*3d80*/  LDCU.128 UR48, c[0x0][0xb10] ;  /* 0x00016200ff3077ac */ /* 0x000e620008000c00 */
[----:B------:R-:W-:Y:S01]  /*3d90*/  HFMA2 R7, -RZ, RZ, 0, 0.0078125 ;  /* 0x00002000ff077431 */ /* 0x000fe200000001ff */
[----:B------:R-:W3:Y:S03]  /*3da0*/  LDCU UR31, c[0x0][0x374] ;  /* 0x00006e80ff1f77ac */ /* 0x000ee60008000800 */
[----:B------:R-:W4:Y:S01]  /*3db0*/  LDC.64 R2, c[0x0][0x888] ;  /* 0x00022200ff027b82 */ /* 0x000f220000000a00 */
[----:B------:R-:W3:Y:S01]  /*3dc0*/  LDCU UR15, c[0x0][0xb0c] ;  /* 0x00016180ff0f77ac */ /* 0x000ee20008000800 */
[----:B------:R-:W2:Y:S06]  /*3dd0*/  LDCU UR47, c[0x0][0xb20] ;  /* 0x00016400ff2f77ac */ /* 0x000eac0008000800 */
[----:B------:R-:W4:Y:S01]  /*3de0*/  LDC.64 R4, c[0x0][0x890] ;  /* 0x00022400ff047b82 */ /* 0x000f220000000a00 */
[----:B------:R-:W2:Y:S01]  /*3df0*/  LDCU UR4, c[0x0][0xb30] ;  /* 0x00016600ff0477ac */ /* 0x000ea20008000800 */
[----:B-1----:R-:W-:-:S02]  /*3e00*/  UIMAD.WIDE.U32 UR6, UR37, UR48, URZ ;  /* 0x00000030250672a5 */ /* 0x002fc4000f8e00ff */
[----:B---3--:R-:W-:Y:S01]  /*3e10*/  UIMAD.WIDE.U32 UR8, UR31, UR51, URZ ;  /* 0x000000331f0872a5 */ /* 0x008fe2000f8e00ff */
[----:B------:R-:W-:Y:S01]  /*3e20*/  UMOV UR21, 0x400 ;  /* 0x0000040000157882 */ /* 0x000fe20000000000 */
[----:B------:R-:W-:Y:S02]  /*3e30*/  UPLOP3.LUT UP1, UPT, UPT, UPT, UPT, 0x40, 0x4 ;  /* 0x000000000004789c */ /* 0x000fe40003f2e870 */
[----:B------:R-:W-:Y:S01]  /*3e40*/  ULEA UR21, UR52, UR21, 0x18 ;  /* 0x0000001534157291 */ /* 0x000fe2000f8ec0ff */
[----:B------:R-:W-:Y:S02]  /*3e50*/  UMOV UR6, UR7 ;  /* 0x0000000700067c82 */ /* 0x000fe40008000000 */
[----:B------:R-:W-:Y:S01]  /*3e60*/  UMOV UR38, UR9 ;  /* 0x0000000900267c82 */ /* 0x000fe20008000000 */
[----:B------:R-:W-:Y:S02]  /*3e70*/  UISETP.GE.AND UP0, UPT, UR45, 0x1, UPT ;  /* 0x000000012d00788c */ /* 0x000fe4000bf06270 */
[----:B------:R-:W-:Y:S01]  /*3e80*/  UISETP.NE.AND UP4, UPT, UR45, 0x1, UPT ;  /* 0x000000012d00788c */ /* 0x000fe2000bf85270 */
[----:B------:R-:W1:Y:S01]  /*3e90*/  LDCU.64 UR22, c[0x0][0xb28] ;  /* 0x00016500ff1677ac */ /* 0x000e620008000a00 */
[----:B------:R-:W-:-:S02]  /*3ea0*/  UISETP.NE.AND UP6, UPT, UR15, 0x1, UPT ;  /* 0x000000010f00788c */ /* 0x000fc4000bfc5270 */
[----:B------:R-:W-:Y:S02]  /*3eb0*/  UISETP.NE.AND UP5, UPT, UR50, 0x1, UPT ;  /* 0x000000013200788c */ /* 0x000fe4000bfa5270 */
[----:B------:R-:W-:Y:S02]  /*3ec0*/  UIADD3 UR41, UPT, UPT, UR21, 0x30, URZ ;  /* 0x0000003015297890 */ /* 0x000fe4000fffe0ff */
[----:B------:R-:W-:Y:S02]  /*3ed0*/  UIADD3 UR33, UPT, UPT, UR21, 0x38, URZ ;  /* 0x0000003815217890 */ /* 0x000fe4000fffe0ff */
[----:B------:R-:W-:Y:S02]  /*3ee0*/  UIADD3 UR25, UPT, UPT, UR21, 0x40, URZ ;  /* 0x0000004015197890 */ /* 0x000fe4000fffe0ff */
[----:B------:R-:W-:Y:S02]  /*3ef0*/  UIADD3 UR17, UPT, UPT, UR21, 0x48, URZ ;  /* 0x0000004815117890 */ /* 0x000fe4000fffe0ff */
[----:B------:R-:W-:-:S02]  /*3f00*/  USHF.R.U32.HI UR39, URZ, UR49, UR6 ;  /* 0x00000031ff277299 */ /* 0x000fc40008011606 */
[----:B--2---:R-:W-:Y:S02]  /*3f10*/  USHF.R.U32.HI UR38, URZ, UR47, UR38 ;  /* 0x0000002fff267299 */ /* 0x004fe40008011626 */
[----:B------:R-:W-:-:S11]  /*3f20*/  UISETP.NE.AND UP3, UPT, UR4, 0x1, UPT ;  /* 0x000000010400788c */ /* 0x000fd6000bf65270 */
.L_x_88:
[C---:B------:R-:W-:Y:S02]  /*3f30*/  LEA R12, R14.reuse, UR21, 0x3 ;  /* 0x000000150e0c7c11 */ /* 0x040fe4000f8e18ff */
[----:B------:R-:W-:Y:S02]  /*3f40*/  SHF.L.U32 R0, R13, 0x1f, RZ ;  /* 0x0000001f0d007819 */ /* 0x000fe400000006ff */
[----:B------:R-:W-:Y:S02]  /*3f50*/  LEA R8, R14, UR21, 0x4 ;  /* 0x000000150e087c11 */ /* 0x000fe4000f8e20ff */
[----:B--2---:R-:W2:Y:S02]  /*3f60*/  SYNCS.PHASECHK.TRANS64.TRYWAIT P0, [R12+URZ+0x80], R0 ;  /* 0x000080000c0075a7 */ /* 0x004ea400080011ff */
[----:B--2---:R-:W-:Y:S05]  /*3f70*/  @!P0 BRA `(.L_x_74) ;  /* 0x00000078009c8947 */ /* 0x004fea0003800000 */
.L_x_198:
[----:B------:R-:W3:Y:S01]  /*3f80*/  LDS.128 R8, [R8+0x110] ;  /* 0x0001100008087984 */ /* 0x000ee20000000c00 */
[----:B------:R-:W-:Y:S01]  /*3f90*/  UISETP.GE.AND UP0, UPT, UR45, 0x1, UPT ;  /* 0x000000012d00788c */ /* 0x000fe2000bf06270 */
[----:B------:R-:W-:Y:S01]  /*3fa0*/  @!PT LDS RZ, [RZ] ;  /* 0x00000000fffff984 */ /* 0x000fe20000000800 */
[----:B------:R-:W-:Y:S01]  /*3fb0*/  @!PT LDS RZ, [RZ] ;  /* 0x00000000fffff984 */ /* 0x000fe20000000800 */
[----:B------:R-:W-:Y:S01]  /*3fc0*/  @!PT LDS RZ, [RZ] ;  /* 0x00000000fffff984 */ /* 0x000fe20000000800 */
[----:B------:R-:W-:Y:S01]  /*3fd0*/  @!PT LDS RZ, [RZ] ;  /* 0x00000000fffff984 */ /* 0x000fe20000000800 */
[----:B------:R1:W-:Y:S06]  /*3fe0*/  MEMBAR.ALL.CTA ;  /* 0x0000000000007992 */ /* 0x0003ec0000008000 */
[----:B-1----:R-:W1:Y:S01]  /*3ff0*/  FENCE.VIEW.ASYNC.S ;  /* 0x00000000000073c6 */ /* 0x002e620000000000 */
[----:B---3--:R-:W-:Y:S11]  /*4000*/  LOP3.LUT P0, RZ, R10, 0x1, RZ, 0xc0, !PT ;  /* 0x000000010aff7812 */ /* 0x008ff6000780c0ff */
[----:B------:R-:W-:Y:S02]  /*4010*/  @!UPT UIADD3 URZ, UPT, UPT, URZ, URZ, URZ ;  /* 0x000000fffffff290 */ /* 0x000fe4000fffe0ff */
[----:B-1----:R-:W-:Y:S01]  /*4020*/  VOTEU.ANY UP2, P0 ;  /* 0x0000000000ff7886 */ /* 0x002fe20000040100 */
[----:B------:R-:W-:Y:S11]  /*4030*/  PLOP3.LUT P0, PT, PT, PT, UP2, 0x80, 0x8 ;  /* 0x000000000008781c */ /* 0x000ff60003f0f028 */
[----:B------:R-:W-:Y:S02]  /*4040*/  @!UPT UIADD3 URZ, UPT, UPT, URZ, URZ, URZ ;  /* 0x000000fffffff290 */ /* 0x000fe4000fffe0ff */
[----:B--2---:R-:W-:Y:S02]  /*4050*/  @P0 SHF.R.U32.HI R0, RZ, 0x10, R9 ;  /* 0x00000010ff000819 */ /* 0x004fe40000011609 */
[----:B------:R-:W-:Y:S02]  /*4060*/  @P0 MOV R6, R8 ;  /* 0x0000000800060202 */ /* 0x000fe40000000f00 */
[----:B------:R-:W-:Y:S01]  /*4070*/  @P0 R2UR UR4, R0 ;  /* 0x00000000000402ca */ /* 0x000fe200000e0000 */
[----:B------:R-:W-:Y:S01]  /*4080*/  VIADD R0, R12, 0x90 ;  /* 0x000000900c007836 */ /* 0x000fe20000000000 */
[----:B------:R-:W-:Y:S02]  /*4090*/  @P0 LOP3.LUT R8, R9, 0xffff, RZ, 0xc0, !PT ;  /* 0x0000ffff09080812 */ /* 0x000fe400078ec0ff */
[----:B------:R-:W-:Y:S02]  /*40a0*/  @P0 R2UR UR6, R6 ;  /* 0x00000000060602ca */ /* 0x000fe400000e0000 */
[----:B------:R-:W-:Y:S02]  /*40b0*/  PRMT R0, RZ, 0x654, R0 ;  /* 0x00000654ff007816 */ /* 0x000fe40000000000 */
[----:B------:R-:W-:Y:S02]  /*40c0*/  @P0 R2UR UR5, R8 ;  /* 0x00000000080502ca */ /* 0x000fe400000e0000 */
[----:B------:R1:W-:Y:S03]  /*40d0*/  SYNCS.ARRIVE.TRANS64.RED.A1T0 RZ, [R0+URZ], RZ ;  /* 0x000000ff00ff79a7 */ /* 0x0003e600081004ff */
[----:B------:R-:W-:Y:S04]  /*40e0*/  @UP2 UMOV UR30, UR4 ;  /* 0x00000004001e2c82 */ /* 0x000fe80008000000 */
[----:B------:R-:W-:Y:S04]  /*40f0*/  @UP2 UMOV UR14, UR6 ;  /* 0x00000006000e2c82 */ /* 0x000fe80008000000 */
[----:B------:R-:W-:Y:S01]  /*4100*/  @UP2 UMOV UR13, UR5 ;  /* 0x00000005000d2c82 */ /* 0x000fe20008000000 */
[----:B------:R-:W-:Y:S05]  /*4110*/  BRA.U !UP0, `(.L_x_75) ;  /* 0x0000000108a47547 */ /* 0x000fea000b800000 */
[----:B------:R-:W-:Y:S02]  /*4120*/  UIMAD.WIDE.U32 UR18, UR13, UR51, URZ ;  /* 0x000000330d1272a5 */ /* 0x000fe4000f8e00ff */
[----:B------:R-:W-:Y:S02]  /*4130*/  UIMAD.WIDE.U32 UR26, UR14, UR48, URZ ;  /* 0x000000300e1a72a5 */ /* 0x000fe4000f8e00ff */
[----:B------:R-:W-:Y:S02]  /*4140*/  USEL UR4, UR31, UR38, !UP5 ;  /* 0x000000261f047287 */ /* 0x000fe4000e800000 */
[----:B------:R-:W-:Y:S02]  /*4150*/  USEL UR7, UR37, UR39, !UP6 ;  /* 0x0000002725077287 */ /* 0x000fe4000f000000 */
[----:B------:R-:W-:Y:S02]  /*4160*/  UIMAD.WIDE.U32 UR8, UR4, UR22, URZ ;  /* 0x00000016040872a5 */ /* 0x000fe4000f8e00ff */
[----:B------:R-:W-:Y:S01]  /*4170*/  UIMAD.WIDE.U32 UR10, UR7, UR22, URZ ;  /* 0x00000016070a72a5 */ /* 0x000fe2000f8e00ff */
[----:B------:R-:W-:Y:S02]  /*4180*/  UMOV UR5, UR19 ;  /* 0x0000001300057c82 */ /* 0x000fe40008000000 */
[----:B------:R-:W-:Y:S03]  /*4190*/  USHF.R.U32.HI UR6, URZ, UR47, UR5 ;  /* 0x0000002fff067299 */ /* 0x000fe60008011605 */
[----:B------:R-:W-:Y:S01]  /*41a0*/  UMOV UR5, UR27 ;  /* 0x0000001b00057c82 */ /* 0x000fe20008000000 */
[----:B------:R-:W-:Y:S02]  /*41b0*/  USEL UR6, UR13, UR6, !UP5 ;  /* 0x000000060d067287 */ /* 0x000fe4000e800000 */
[----:B------:R-:W-:Y:S03]  /*41c0*/  USHF.R.U32.HI UR12, URZ, UR49, UR5 ;  /* 0x00000031ff0c7299 */ /* 0x000fe60008011605 */
[----:B------:R-:W-:Y:S02]  /*41d0*/  UMOV UR5, UR9 ;  /* 0x0000000900057c82 */ /* 0x000fe40008000000 */
[----:B------:R-:W-:Y:S03]  /*41e0*/  @UP4 USHF.R.U32.HI UR4, URZ, UR23, UR5 ;  /* 0x00000017ff044299 */ /* 0x000fe60008011605 */
[----:B------:R-:W-:Y:S01]  /*41f0*/  UMOV UR5, UR11 ;  /* 0x0000000b00057c82 */ /* 0x000fe20008000000 */
[----:B------:R-:W-:Y:S02]  /*4200*/  UIMAD UR4, UR45, UR4, URZ ;  /* 0x000000042d0472a4 */ /* 0x000fe4000f8e02ff */
[----:B------:R-:W-:Y:S02]  /*4210*/  @UP4 USHF.R.U32.HI UR7, URZ, UR23, UR5 ;  /* 0x00000017ff074299 */ /* 0x000fe40008011605 */
[----:B------:R-:W-:Y:S02]  /*4220*/  UIMAD.WIDE.U32 UR10, UR6, UR22, URZ ;  /* 0x00000016060a72a5 */ /* 0x000fe4000f8e00ff */
[----:B------:R-:W-:Y:S02]  /*4230*/  USEL UR5, UR14, UR12, !UP6 ;  /* 0x0000000c0e057287 */ /* 0x000fe4000f000000 */
[----:B------:R-:W-:Y:S02]  /*4240*/  UIMAD UR8, UR45, UR7, URZ ;  /* 0x000000072d0872a4 */ /* 0x000fe4000f8e02ff */
[----:B------:R-:W-:Y:S03]  /*4250*/  UISETP.GE.AND UP0, UPT, UR6, UR4, UPT ;  /* 0x000000040600728c */ /* 0x000fe6000bf06270 */
[----:B------:R-:W-:Y:S01]  /*4260*/  UMOV UR4, UR11 ;  /* 0x0000000b00047c82 */ /* 0x000fe20008000000 */
[----:B------:R-:W-:Y:S02]  /*4270*/  UISETP.GE.OR UP0, UPT, UR5, UR8, UP0 ;  /* 0x000000080500728c */ /* 0x000fe40008706670 */
[----:B------:R-:W-:Y:S02]  /*4280*/  USHF.R.U32.HI UR4, URZ, UR23, UR4 ;  /* 0x00000017ff047299 */ /* 0x000fe40008011604 */
[----:B------:R-:W-:Y:S02]  /*4290*/  UIMAD.WIDE.U32 UR8, UR5, UR22, URZ ;  /* 0x00000016050872a5 */ /* 0x000fe4000f8e00ff */
[----:B------:R-:W-:Y:S04]  /*42a0*/  USEL UR10, UR6, UR4, !UP4 ;  /* 0x00000004060a7287 */ /* 0x000fe8000e000000 */
[----:B------:R-:W-:Y:S01]  /*42b0*/  UIADD3 UR11, UPT, UPT, -UR10, URZ, URZ ;  /* 0x000000ff0a0b7290 */ /* 0x000fe2000fffe1ff */
[----:B------:R-:W-:Y:S02]  /*42c0*/  @!UP0 UMOV UR4, UR9 ;  /* 0x0000000900048c82 */ /* 0x000fe40008000000 */
[----:B------:R-:W-:Y:S02]  /*42d0*/  @!UP0 USHF.R.U32.HI UR4, URZ, UR23, UR4 ;  /* 0x00000017ff048299 */ /* 0x000fe40008011604 */
[----:B------:R-:W-:Y:S02]  /*42e0*/  UIMAD UR8, UR45, UR11, UR6 ;  /* 0x0000000b2d0872a4 */ /* 0x000fe4000f8e0206 */
[----:B------:R-:W-:Y:S04]  /*42f0*/  @!UP0 USEL UR4, UR5, UR4, !UP4 ;  /* 0x0000000405048287 */ /* 0x000fe8000e000000 */
[----:B------:R-:W-:Y:S02]  /*4300*/  @!UP0 UIMAD UR7, UR7, UR8, UR4 ;  /* 0x00000008070782a4 */ /* 0x000fe4000f8e0204 */
[----:B------:R-:W-:Y:S02]  /*4310*/  @!UP0 UIADD3 UR9, UPT, UPT, UR10, -UR4, URZ ;  /* 0x800000040a098290 */ /* 0x000fe4000fffe0ff */
[----:B------:R-:W-:Y:S02]  /*4320*/  UIADD3 UR8, UPT, UPT, -UR6, URZ, URZ ;  /* 0x000000ff06087290 */ /* 0x000fe4000fffe1ff */
[----:B------:R-:W-:Y:S02]  /*4330*/  UIADD3 UR4, UPT, UPT, -UR5, URZ, URZ ;  /* 0x000000ff05047290 */ /* 0x000fe4000fffe1ff */
[----:B------:R-:W-:Y:S03]  /*4340*/  @!UP0 UIMAD UR6, UR9, UR45, UR5 ;  /* 0x0000002d090682a4 */ /* 0x000fe6000f8e0205 */
[----:B------:R-:W-:Y:S01]  /*4350*/  @!UP0 UMOV UR5, UR7 ;  /* 0x0000000700058c82 */ /* 0x000fe20008000000 */
[----:B------:R-:W-:Y:S02]  /*4360*/  UIMAD UR7, UR15, UR4, UR14 ;  /* 0x000000040f0772a4 */ /* 0x000fe4000f8e020e */
[----:B------:R-:W-:Y:S02]  /*4370*/  UIMAD UR4, UR50, UR8, UR13 ;  /* 0x00000008320472a4 */ /* 0x000fe4000f8e020d */
[----:B------:R-:W-:Y:S02]  /*4380*/  UIMAD UR14, UR5, UR15, UR7 ;  /* 0x0000000f050e72a4 */ /* 0x000fe4000f8e0207 */
[----:B------:R-:W-:Y:S11]  /*4390*/  UIMAD UR13, UR6, UR50, UR4 ;  /* 0x00000032060d72a4 */ /* 0x000ff6000f8e0204 */
[----:B------:R-:W-:Y:S01]  /*43a0*/  @!UPT UIADD3 URZ, UPT, UPT, URZ, URZ, URZ ;  /* 0x000000fffffff290 */ /* 0x000fe2000fffe0ff */
.L_x_75:
[----:B------:R-:W2:Y:S01]  /*43b0*/  @!UP3 LDCU.128 UR8, c[0x0][0xb10] ;  /* 0x00016200ff08b7ac */ /* 0x000ea20008000c00 */
[----:B------:R-:W-:Y:S01]  /*43c0*/  IMAD.MOV.U32 R10, RZ, RZ, 0x1 ;  /* 0x00000001ff0a7424 */ /* 0x000fe200078e00ff */
[C---:B----4-:R-:W-:Y:S02]  /*43d0*/  ISETP.NE.U32.AND P1, PT, R4.reuse, RZ, PT ;  /* 0x000000ff0400720c */ /* 0x050fe40003f25070 */
[----:B------:R-:W-:Y:S02]  /*43e0*/  ISETP.NE.U32.AND P0, PT, R4, RZ, PT ;  /* 0x000000ff0400720c */ /* 0x000fe40003f05070 */
[C---:B------:R-:W-:Y:S01]  /*43f0*/  ISETP.NE.AND.EX P1, PT, R5.reuse, RZ, PT, P1 ;  /* 0x000000ff0500720c */ /* 0x040fe20003f25310 */
[----:B------:R-:W3:Y:S01]  /*4400*/  @!UP3 LDCU UR5, c[0x0][0xb0c] ;  /* 0x00016180ff05b7ac */ /* 0x000ee20008000800 */
[----:B------:R-:W-:Y:S02]  /*4410*/  ISETP.NE.AND.EX P0, PT, R5, RZ, PT, P0 ;  /* 0x000000ff0500720c */ /* 0x000fe40003f05300 */
[----:B------:R-:W-:Y:S01]  /*4420*/  SHF.L.U32 R10, R10, 0x1f, RZ ;  /* 0x0000001f0a0a7819 */ /* 0x000fe200000006ff */
[----:B------:R-:W-:Y:S02]  /*4430*/  USHF.L.U32 UR43, UR16, 0x7, URZ ;  /* 0x00000007102b7899 */ /* 0x000fe400080006ff */
[----:B------:R-:W-:Y:S02]  /*4440*/  USHF.L.U32 UR42, UR20, 0x7, URZ ;  /* 0x00000007142a7899 */ /* 0x000fe400080006ff */
[----:B--2---:R-:W-:Y:S07]  /*4450*/  UIMAD.WIDE.U32 UR6, UR14, UR8, URZ ;  /* 0x000000080e0672a5 */ /* 0x004fee000f8e00ff */
[----:B------:R-:W-:Y:S01]  /*4460*/  @!UP3 UMOV UR4, UR7 ;  /* 0x000000070004bc82 */ /* 0x000fe20008000000 */
[----:B---3--:R-:W-:Y:S02]  /*4470*/  @!UP3 UISETP.NE.AND UP0, UPT, UR5, 0x1, UPT ;  /* 0x000000010500b88c */ /* 0x008fe4000bf05270 */
[----:B------:R-:W-:Y:S02]  /*4480*/  @!UP3 USHF.R.U32.HI UR4, URZ, UR9, UR4 ;  /* 0x00000009ff04b299 */ /* 0x000fe40008011604 */
[----:B------:R-:W-:Y:S02]  /*4490*/  UIMAD.WIDE.U32 UR6, UR13, UR11, URZ ;  /* 0x0000000b0d0672a5 */ /* 0x000fe4000f8e00ff */
[----:B------:R-:W-:Y:S02]  /*44a0*/  @!UP3 USEL UR8, UR14, UR4, !UP0 ;  /* 0x000000040e08b287 */ /* 0x000fe4000c000000 */
[----:B------:R-:W-:Y:S03]  /*44b0*/  @!UP3 UISETP.NE.AND UP0, UPT, UR10, 0x1, UPT ;  /* 0x000000010a00b88c */ /* 0x000fe6000bf05270 */
[----:B------:R-:W-:Y:S02]  /*44c0*/  @!UP3 UMOV UR6, UR7 ;  /* 0x000000070006bc82 */ /* 0x000fe40008000000 */
[----:B------:R-:W2:Y:S02]  /*44d0*/  @!UP3 LDCU UR4, c[0x0][0xb20] ;  /* 0x00016400ff04b7ac */ /* 0x000ea40008000800 */
[----:B--2---:R-:W-:Y:S04]  /*44e0*/  @!UP3 USHF.R.U32.HI UR6, URZ, UR4, UR6 ;  /* 0x00000004ff06b299 */ /* 0x004fe80008011606 */
[----:B------:R-:W-:Y:S04]  /*44f0*/  @!UP3 USEL UR6, UR13, UR6, !UP0 ;  /* 0x000000060d06b287 */ /* 0x000fe8000c000000 */
[----:B------:R-:W-:Y:S02]  /*4500*/  @!UP3 UIADD3 UR4, UPT, UPT, -UR8, UR6, URZ ;  /* 0x000000060804b290 */ /* 0x000fe4000fffe1ff */
[----:B------:R-:W-:Y:S02]  /*4510*/  @!UP3 UIADD3 UR6, UPT, UPT, UR8, -UR6, URZ ;  /* 0x800000060806b290 */ /* 0x000fe4000fffe0ff */
[----:B------:R-:W-:Y:S02]  /*4520*/  @!UP3 UIMAD UR14, UR4, UR5, UR14 ;  /* 0x00000005040eb2a4 */ /* 0x000fe4000f8e020e */
[----:B------:R-:W-:Y:S01]  /*4530*/  @!UP3 UIMAD UR13, UR6, UR10, UR13 ;  /* 0x0000000a060db2a4 */ /* 0x000fe2000f8e020d */
[----:B------:R-:W-:Y:S11]  /*4540*/  BRA.U UP1, `(.L_x_76) ;  /* 0x0000000101107547 */ /* 0x000ff6000b800000 */
[----:B------:R-:W-:Y:S04]  /*4550*/  MOV R6, UR46 ;  /* 0x0000002e00067c02 */ /* 0x000fe80008000f00 */
[----:B------:R-:W-:Y:S04]  /*4560*/  SHF.L.U32 R6, R6, 0x1f, RZ ;  /* 0x0000001f06067819 */ /* 0x000fe800000006ff */
[----:B------:R-:W2:Y:S02]  /*4570*/  SYNCS.PHASECHK.TRANS64.TRYWAIT P2, [UR21+0x78], R6 ;  /* 0x00007806ff0075a7 */ /* 0x000ea40008041115 */
[----:B--2---:R-:W-:Y:S05]  /*4580*/  @!P2 BRA `(.L_x_77) ;  /* 0x00000074002ca947 */ /* 0x004fea0003800000 */
.L_x_76:
[----:B------:R-:W-:Y:S05]  /*4590*/  @!P1 BRA `(.L_x_78) ;  /* 0x0000000000309947 */ /* 0x000fea0003800000 */
[----:B------:R-:W-:Y:S01]  /*45a0*/  ISETP.NE.U32.AND P1, PT, R2, RZ, PT ;  /* 0x000000ff0200720c */ /* 0x000fe20003f25070 */
[----:B------:R-:W2:Y:S01]  /*45b0*/  LDCU.64 UR4, c[0x0][0x358] ;  /* 0x00006b00ff0477ac */ /* 0x000ea20008000a00 */
[----:B------:R-:W-:Y:S02]  /*45c0*/  IMAD.MOV.U32 R52, RZ, RZ, 0x1 ;  /* 0x00000001ff347424 */ /* 0x000fe400078e00ff */
[----:B------:R-:W-:Y:S11]  /*45d0*/  ISETP.NE.AND.EX P1, PT, R3, RZ, PT, P1 ;  /* 0x000000ff0300720c */ /* 0x000ff60003f25310 */
[----:B------:R-:W-:Y:S02]  /*45e0*/  @!UPT UIADD3 URZ, UPT, UPT, URZ, URZ, URZ ;  /* 0x000000fffffff290 */ /* 0x000fe4000fffe0ff */
[----:B------:R-:W3:Y:S01]  /*45f0*/  @P1 LDC.64 R8, c[0x0][0x888] ;  /* 0x00022200ff081b82 */ /* 0x000ee20000000a00 */
[----:B-1----:R-:W-:Y:S04]  /*4600*/  @P1 IMAD R0, R4, UR36, RZ ;  /* 0x0000002404001c24 */ /* 0x002fe8000f8e02ff */
[----:B---3--:R-:W-:Y:S04]  /*4610*/  @P1 IMAD.WIDE R8, R0, 0x4, R8 ;  /* 0x0000000400081825 */ /* 0x008fe800078e0208 */
[----:B------:R-:W-:Y:S01]  /*4620*/  HFMA2 R0, -RZ, RZ, 0, 5.9604644775390625e-08 ;  /* 0x00000001ff007431 */ /* 0x000fe200000001ff */
[----:B--2--5:R2:W5:Y:S04]  /*4630*/  @P1 LDG.E R27, desc[UR4][R8.64] ;  /* 0x00000004081b1981 */ /* 0x024568000c1e1900 */
[----:B------:R-:W-:Y:S01]  /*4640*/  @!P1 PRMT R52, R0, 0x7610, R52 ;  /* 0x0000761000349816 */ /* 0x000fe20000000034 */
[----:B--2---:R-:W3:Y:S06]  /*4650*/  @!P1 LDC R27, c[0x0][0x880] ;  /* 0x00022000ff1b9b82 */ /* 0x004eec0000000800 */
.L_x_78:
[----:B---3-5:R-:W-:Y:S01]  /*4660*/  @!P0 FSETP.EQ.AND P1, PT, R27, RZ, PT ;  /* 0x000000ff1b00820b */ /* 0x028fe20003f22000 */
[----:B------:R-:W-:Y:S01]  /*4670*/  @!UPT UIADD3 URZ, UPT, UPT, URZ, URZ, URZ ;  /* 0x000000fffffff290 */ /* 0x000fe2000fffe0ff */
[----:B------:R-:W-:Y:S11]  /*4680*/  @!P0 BRA `(.L_x_79) ;  /* 0x0000000000188947 */ /* 0x000ff60003800000 */
[----:B------:R-:W-:Y:S02]  /*4690*/  LOP3.LUT P0, RZ, R52, 0xff, RZ, 0xc0, !PT ;  /* 0x000000ff34ff7812 */ /* 0x000fe4000780c0ff */
[----:B------:R-:W-:Y:S04]  /*46a0*/  ISETP.NE.U32.AND P1, PT, R2, RZ, PT ;  /* 0x000000ff0200720c */ /* 0x000fe80003f25070 */
[----:B------:R-:W-:Y:S04]  /*46b0*/  ISETP.NE.AND.EX P1, PT, R3, RZ, PT, P1 ;  /* 0x000000ff0300720c */ /* 0x000fe80003f25310 */
[----:B------:R-:W-:Y:S03]  /*46c0*/  PLOP3.LUT P1, PT, P1, PT, PT, 0x8, 0x80 ;  /* 0x000000000080781c */ /* 0x000fe60000f2e170 */
[----:B------:R-:W-:Y:S11]  /*46d0*/  @P0 FSETP.EQ.AND P1, PT, R27, RZ, PT ;  /* 0x000000ff1b00020b */ /* 0x000ff60003f22000 */
[----:B------:R-:W-:Y:S02]  /*46e0*/  @!UPT UIADD3 URZ, UPT, UPT, URZ, URZ, URZ ;  /* 0x000000fffffff290 */ /* 0x000fe4000fffe0ff */
.L_x_79:
[----:B------:R-:W2:Y:S01]  /*46f0*/  SYNCS.PHASECHK.TRANS64.TRYWAIT P2, [UR21+0x50], R10 ;  /* 0x0000500aff0075a7 */ /* 0x000ea20008041115 */
[----:B------:R-:W-:Y:S04]  /*4700*/  ELECT P0, URZ, PT ;  /* 0x0000000000ff782f */ /* 0x000fe80003800000 */
[----:B------:R-:W-:Y:S11]  /*4710*/  PLOP3.LUT P1, PT, P1, P0, PT, 0xf2, 0x2f ;  /* 0x00000000002f781c */ /* 0x000ff60000f21e72 */
[----:B------:R-:W-:Y:S02]  /*4720*/  @!UPT UIADD3 URZ, UPT, UPT, URZ, URZ, URZ ;  /* 0x000000fffffff290 */ /* 0x000fe4000fffe0ff */
[----:B------:R-:W-:Y:S05]  /*4730*/  @!P1 IADD3 R8, P0, PT, R16, 0x580, RZ ;  /* 0x0000058010089810 */ /* 0x000fea0007f1e0ff */
[----:B-1----:R-:W-:Y:S01]  /*4740*/  @!P1 IMAD.X R6, RZ, RZ, R17, P0 ;  /* 0x000000ffff069224 */ /* 0x002fe200000e0611 */
[----:B--2---:R-:W-:Y:S07]  /*4750*/  @!P2 BRA `(.L_x_80) ;  /* 0x0000007000d0a947 */ /* 0x004fee0003800000 */
.L_x_201:
[----:B------:R-:W-:Y:S01]  /*4760*/  @!P1 R2UR UR5, R8 ;  /* 0x00000000080592ca */ /* 0x000fe200000e0000 */
[----:B------:R-:W-:Y:S01]  /*4770*/  VOTEU.ALL UP0, P1 ;  /* 0x0000000000ff7886 */ /* 0x000fe20000800000 */
[----:B------:R-:W-:Y:S01]  /*4780*/  @!P1 R2UR UR4, R6 ;  /* 0x00000000060492ca */ /* 0x000fe200000e0000 */
[----:B-1----:R-:W-:Y:S01]  /*4790*/  @!P1 IMAD.MOV.U32 R0, RZ, RZ, 0x2000 ;  /* 0x00002000ff009424 */ /* 0x002fe200078e00ff */
[----:B------:R-:W-:Y:S01]  /*47a0*/  UMOV UR8, 0x0 ;  /* 0x0000000000087882 */ /* 0x000fe20000000000 */
[----:B------:R-:W-:Y:S01]  /*47b0*/  UMOV UR9, 0x10000000 ;  /* 0x1000000000097882 */ /* 0x000fe20000000000 */
[----:B------:R-:W-:Y:S01]  /*47c0*/  @!UP0 UIADD3 UR40, UPT, UPT, UR21, 0x200, URZ ;  /* 0x0000020015288890 */ /* 0x000fe2000fffe0ff */
[----:B------:R-:W-:Y:S01]  /*47d0*/  VOTEU.ALL UP0, P1 ;  /* 0x0000000000ff7886 */ /* 0x000fe20000800000 */
[----:B------:R-:W-:Y:S01]  /*47e0*/  UMOV UR44, UR36 ;  /* 0x00000024002c7c82 */ /* 0x000fe20008000000 */
[----:B------:R-:W-:Y:S04]  /*47f0*/  UPRMT UR6, UR52, 0x654, UR41 ;  /* 0x0000065434067896 */ /* 0x000fe80008000029 */
[----:B------:R-:W-:Y:S02]  /*4800*/  IMAD.U32 R8, RZ, RZ, UR5 ;  /* 0x00000005ff087e24 */ /* 0x000fe4000f8e00ff */
[----:B------:R-:W-:Y:S03]  /*4810*/  IMAD.U32 R9, RZ, RZ, UR4 ;  /* 0x00000004ff097e24 */ /* 0x000fe6000f8e00ff */
[----:B------:R-:W-:Y:S02]  /*4820*/  @!P1 R2UR UR4, R8 ;  /* 0x00000000080492ca */ /* 0x000fe400000e0000 */
[----:B------:R-:W-:Y:S02]  /*4830*/  @!P1 R2UR UR5, R9 ;  /* 0x00000000090592ca */ /* 0x000fe400000e0000 */
[----:B------:R-:W-:Y:S05]  /*4840*/  @!P1 IADD3 R8, P0, PT, R16, 0x580, RZ ;  /* 0x0000058010089810 */ /* 0x000fea0007f1e0ff */
[----:B------:R-:W-:Y:S06]  /*4850*/  @!P1 IMAD.X R6, RZ, RZ, R17, P0 ;  /* 0x000000ffff069224 */ /* 0x000fec00000e0611 */
[----:B------:R1:W-:Y:S01]  /*4860*/  @!UP0 UTMALDG.3D [UR40], [UR4], desc[UR8] ;  /* 0x00000828040085b4 */ /* 0x0003e20008011000 */
[----:B------:R1:W-:Y:S01]  /*4870*/  @!P1 SYNCS.ARRIVE.TRANS64.RED.A0TR RZ, [UR21+0x30], R0 ;  /* 0x00003000ffff99a7 */ /* 0x0003e20008300415 */
[----:B------:R-:W-:Y:S01]  /*4880*/  SYNCS.ARRIVE.TRANS64.RED.A1T0 RZ, [UR6], RZ ;  /* 0x000000ffffff79a7 */ /* 0x000fe20008100406 */
[----:B------:R-:W2:Y:S02]  /*4890*/  SYNCS.PHASECHK.TRANS64.TRYWAIT P2, [UR21+0x58], R10 ;  /* 0x0000580aff0075a7 */ /* 0x000ea40008041115 */
[----:B-12---:R-:W-:Y:S05]  /*48a0*/  @!P2 BRA `(.L_x_81) ;  /* 0x000000700094a947 */ /* 0x006fea0003800000 */
.L_x_203:
[----:B------:R-:W-:Y:S01]  /*48b0*/  @!P1 R2UR UR5, R8 ;  /* 0x00000000080592ca */ /* 0x000fe200000e0000 */
[----:B------:R-:W-:Y:S01]  /*48c0*/  VOTEU.ALL UP0, P1 ;  /* 0x0000000000ff7886 */ /* 0x000fe20000800000 */
[----:B------:R-:W-:Y:S01]  /*48d0*/  @!P1 R2UR UR4, R6 ;  /* 0x00000000060492ca */ /* 0x000fe200000e0000 */
[----:B-1----:R-:W-:Y:S01]  /*48e0*/  @!P1 IMAD.MOV.U32 R0, RZ, RZ, 0x2000 ;  /* 0x00002000ff009424 */ /* 0x002fe200078e00ff */
[----:B------:R-:W-:Y:S01]  /*48f0*/  UMOV UR8, 0x0 ;  /* 0x0000000000087882 */ /* 0x000fe20000000000 */
[----:B------:R-:W-:Y:S01]  /*4900*/  UMOV UR9, 0x10000000 ;  /* 0x1000000000097882 */ /* 0x000fe20000000000 */
[----:B------:R-:W-:Y:S02]  /*4910*/  @!UP0 UIADD3 UR34, UPT, UPT, UR42, 0x10, URZ ;  /* 0x000000102a228890 */ /* 0x000fe4000fffe0ff */
[----:B------:R-:W-:Y:S01]  /*4920*/  @!UP0 UIADD3 UR32, UPT, UPT, UR21, 0x2200, URZ ;  /* 0x0000220015208890 */ /* 0x000fe2000fffe0ff */
[----:B------:R-:W-:Y:S01]  /*4930*/  VOTEU.ALL UP0, P1 ;  /* 0x0000000000ff7886 */ /* 0x000fe20000800000 */
[----:B------:R-:W-:Y:S01]  /*4940*/  UMOV UR35, UR43 ;  /* 0x0000002b00237c82 */ /* 0x000fe20008000000 */
[----:B------:R-:W-:Y:S02]  /*4950*/  UPRMT UR7, UR52, 0x654, UR33 ;  /* 0x0000065434077896 */ /* 0x000fe40008000021 */
        /* <DEDUP_REMOVED lines=11> */
.L_x_205:
        /* <DEDUP_REMOVED lines=10> */
[----:B------:R-:W-:Y:S02]  /*4ab0*/  UMOV UR28, UR36 ;  /* 0x00000024001c7c82 */ /* 0x000fe40008000000 */
[----:B------:R-:W-:Y:S01]  /*4ac0*/  IMAD.U32 R8, RZ, RZ, UR5 ;  /* 0x00000005ff087e24 */ /* 0x000fe2000f8e00ff */
[----:B------:R-:W-:Y:S01]  /*4ad0*/  UPRMT UR29, UR52, 0x654, UR25 ;  /* 0x00000654341d7896 */ /* 0x000fe20008000019 */
        /* <DEDUP_REMOVED lines=10> */
.L_x_207:
        /* <DEDUP_REMOVED lines=16> */
[----:B------:R-:W-:Y:S02]  /*4c80*/  SHF.L.U32 R9, RZ, 0x1f, RZ ;  /* 0x0000001fff097819 */ /* 0x000fe400000006ff */
[----:B------:R-:W-:Y:S05]  /*4c90*/  @!P1 IADD3 R8, P0, PT, R16, 0x580, RZ ;  /* 0x0000058010089810 */ /* 0x000fea0007f1e0ff */
[----:B------:R-:W-:Y:S04]  /*4ca0*/  @!P1 IMAD.X R6, RZ, RZ, R17, P0 ;  /* 0x000000ffff069224 */ /* 0x000fe800000e0611 */
[----:B------:R1:W-:Y:S01]  /*4cb0*/  @!UP0 UTMALDG.3D [UR16], [UR4], desc[UR8] ;  /* 0x00000810040085b4 */ /* 0x0003e20008011000 */
[----:B------:R1:W-:Y:S01]  /*4cc0*/  @!P1 SYNCS.ARRIVE.TRANS64.RED.A0TR RZ, [UR21+0x48], R0 ;  /* 0x00004800ffff99a7 */ /* 0x0003e20008300415 */
[----:B------:R-:W-:Y:S01]  /*4cd0*/  SYNCS.ARRIVE.TRANS64.RED.A1T0 RZ, [UR24], RZ ;  /* 0x000000ffffff79a7 */ /* 0x000fe20008100418 */
[----:B------:R-:W2:Y:S02]  /*4ce0*/  SYNCS.PHASECHK.TRANS64.TRYWAIT P2, [UR21+0x50], R9 ;  /* 0x00005009ff0075a7 */ /* 0x000ea40008041115 */
[----:B-12---:R-:W-:Y:S05]  /*4cf0*/  @!P2 BRA `(.L_x_84) ;  /* 0x0000006c00c8a947 */ /* 0x006fea0003800000 */
.L_x_209:
[----:B------:R-:W-:Y:S01]  /*4d00*/  @!P1 R2UR UR5, R8 ;  /* 0x00000000080592ca */ /* 0x000fe200000e0000 */
[----:B------:R-:W-:Y:S01]  /*4d10*/  VOTEU.ALL UP0, P1 ;  /* 0x0000000000ff7886 */ /* 0x000fe20000800000 */
[----:B------:R-:W-:Y:S01]  /*4d20*/  @!P1 R2UR UR4, R6 ;  /* 0x00000000060492ca */ /* 0x000fe200000e0000 */
[----:B-1----:R-:W-:Y:S01]  /*4d30*/  @!P1 IMAD.MOV.U32 R0, RZ, RZ, 0x2000 ;  /* 0x00002000ff009424 */ /* 0x002fe200078e00ff */
[----:B------:R-:W-:Y:S01]  /*4d40*/  UMOV UR18, 0x0 ;  /* 0x0000000000127882 */ /* 0x000fe20000000000 */
[----:B------:R-:W-:Y:S01]  /*4d50*/  UMOV UR19, 0x10000000 ;  /* 0x1000000000137882 */ /* 0x000fe20000000000 */
[----:B------:R-:W-:Y:S01]  /*4d60*/  @!UP0 UIADD3 UR10, UPT, UPT, UR42, 0x40, URZ ;  /* 0x000000402a0a8890 */ /* 0x000fe2000fffe0ff */
[----:B------:R-:W-:Y:S01]  /*4d70*/  @!P1 IADD3 R8, P0, PT, R16, 0x580, RZ ;  /* 0x0000058010089810 */ /* 0x000fe20007f1e0ff */
[----:B------:R-:W-:Y:S01]  /*4d80*/  @!UP0 UIADD3 UR8, UPT, UPT, UR21, 0x200, URZ ;  /* 0x0000020015088890 */ /* 0x000fe2000fffe0ff */
[----:B------:R-:W-:Y:S01]  /*4d90*/  VOTEU.ALL UP0, P1 ;  /* 0x0000000000ff7886 */ /* 0x000fe20000800000 */
[----:B------:R-:W-:Y:S01]  /*4da0*/  UMOV UR9, UR41 ;  /* 0x0000002900097c82 */ /* 0x000fe20008000000 */
[----:B------:R-:W-:Y:S02]  /*4db0*/  UMOV UR11, UR43 ;  /* 0x0000002b000b7c82 */ /* 0x000fe40008000000 */
[----:B------:R-:W-:Y:S01]  /*4dc0*/  IMAD.U32 R18, RZ, RZ, UR5 ;  /* 0x00000005ff127e24 */ /* 0x000fe2000f8e00ff */
[----:B------:R-:W-:Y:S01]  /*4dd0*/  UMOV UR12, UR36 ;  /* 0x00000024000c7c82 */ /* 0x000fe20008000000 */
[----:B------:R-:W-:Y:S02]  /*4de0*/  IMAD.U32 R19, RZ, RZ, UR4 ;  /* 0x00000004ff137e24 */ /* 0x000fe4000f8e00ff */
[----:B------:R-:W-:Y:S01]  /*4df0*/  @!P1 IMAD.X R6, RZ, RZ, R17, P0 ;  /* 0x000000ffff069224 */ /* 0x000fe200000e0611 */
[----:B------:R-:W-:Y:S02]  /*4e00*/  @!P1 R2UR UR4, R18 ;  /* 0x00000000120492ca */ /* 0x000fe400000e0000 */
[----:B------:R-:W-:Y:S11]  /*4e10*/  @!P1 R2UR UR5, R19 ;  /* 0x00000000130592ca */ /* 0x000ff600000e0000 */
[----:B------:R-:W-:Y:S02]  /*4e20*/  @!UPT UIADD3 URZ, UPT, UPT, URZ, URZ, URZ ;  /* 0x000000fffffff290 */ /* 0x000fe4000fffe0ff */
[----:B------:R1:W-:Y:S01]  /*4e30*/  @!UP0 UTMALDG.3D [UR8], [UR4], desc[UR18] ;  /* 0x00001208040085b4 */ /* 0x0003e20008011000 */
[----:B------:R1:W-:Y:S01]  /*4e40*/  @!P1 SYNCS.ARRIVE.TRANS64.RED.A0TR RZ, [UR21+0x30], R0 ;  /* 0x00003000ffff99a7 */ /* 0x0003e20008300415 */
[----:B------:R-:W-:Y:S01]  /*4e50*/  SYNCS.ARRIVE.TRANS64.RED.A1T0 RZ, [UR6], RZ ;  /* 0x000000ffffff79a7 */ /* 0x000fe20008100406 */
[----:B------:R-:W2:Y:S02]  /*4e60*/  SYNCS.PHASECHK.TRANS64.TRYWAIT P2, [UR21+0x58], R9 ;  /* 0x00005809ff0075a7 */ /* 0x000ea40008041115 */
[----:B-12---:R-:W-:Y:S05]  /*4e70*/  @!P2 BRA `(.L_x_85) ;  /* 0x0000006c0080a947 */ /* 0x006fea0003800000 */
.L_x_211:
        /* <DEDUP_REMOVED lines=24> */
.L_x_213:
[----:B------:R-:W-:Y:S01]  /*5000*/  @!P1 R2UR UR5, R8 ;  /* 0x00000000080592ca */ /* 0x000fe200000e0000 */
[----:B------:R-:W-:Y:S01]  /*5010*/  VOTEU.ALL UP0, P1 ;  /* 0x0000000000ff7886 */ /* 0x000fe20000800000 */
[----:B------:R-:W-:Y:S01]  /*5020*/  @!P1 R2UR UR4, R6 ;  /* 0x00000000060492ca */ /* 0x000fe200000e0000 */
[----:B-1----:R-:W-:Y:S01]  /*5030*/  @!P1 IMAD.MOV.U32 R0, RZ, RZ, 0x2000 ;  /* 0x00002000ff009424 */ /* 0x002fe200078e00ff */
[----:B------:R-:W-:Y:S01]  /*5040*/  UMOV UR6, 0x0 ;  /* 0x0000000000067882 */ /* 0x000fe20000000000 */
[----:B------:R-:W-:Y:S01]  /*5050*/  UMOV UR7, 0x10000000 ;  /* 0x1000000000077882 */ /* 0x000fe20000000000 */
[----:B------:R-:W-:Y:S01]  /*5060*/  @!UP0 UIADD3 UR10, UPT, UPT, UR42, 0x60, URZ ;  /* 0x000000602a0a8890 */ /* 0x000fe2000fffe0ff */
[----:B------:R-:W-:Y:S01]  /*5070*/  VIADD R14, R14, 0x1 ;  /* 0x000000010e0e7836 */ /* 0x000fe20000000000 */
[----:B------:R-:W-:Y:S01]  /*5080*/  @!UP0 UIADD3 UR8, UPT, UPT, UR21, 0x4200, URZ ;  /* 0x0000420015088890 */ /* 0x000fe2000fffe0ff */
[----:B------:R-:W-:Y:S01]  /*5090*/  VOTEU.ALL UP0, P1 ;  /* 0x0000000000ff7886 */ /* 0x000fe20000800000 */
[----:B------:R-:W-:Y:S01]  /*50a0*/  UMOV UR9, UR25 ;  /* 0x0000001900097c82 */ /* 0x000fe20008000000 */
[----:B------:R-:W-:Y:S02]  /*50b0*/  UMOV UR11, UR43 ;  /* 0x0000002b000b7c82 */ /* 0x000fe40008000000 */
[----:B------:R-:W-:Y:S01]  /*50c0*/  IMAD.U32 R18, RZ, RZ, UR5 ;  /* 0x00000005ff127e24 */ /* 0x000fe2000f8e00ff */
[----:B------:R-:W-:Y:S01]  /*50d0*/  UMOV UR12, UR36 ;  /* 0x00000024000c7c82 */ /* 0x000fe20008000000 */
[----:B------:R-:W-:Y:S03]  /*50e0*/  IMAD.U32 R19, RZ, RZ, UR4 ;  /* 0x00000004ff137e24 */ /* 0x000fe6000f8e00ff */
        /* <DEDUP_REMOVED lines=8> */
.L_x_215:
[----:B------:R-:W-:Y:S01]  /*5170*/  @!P1 IADD3 R6, P0, PT, R16, 0x580, RZ ;  /* 0x0000058010069810 */ /* 0x000fe20007f1e0ff */
[----:B------:R-:W-:Y:S01]  /*5180*/  VOTEU.ALL UP0, P1 ;  /* 0x0000000000ff7886 */ /* 0x000fe20000800000 */
[----:B------:R-:W-:Y:S01]  /*5190*/  UMOV UR6, 0x0 ;  /* 0x0000000000067882 */ /* 0x000fe20000000000 */
[----:B------:R-:W-:Y:S01]  /*51a0*/  UMOV UR7, 0x10000000 ;  /* 0x1000000000077882 */ /* 0x000fe20000000000 */
[----:B------:R-:W-:Y:S01]  /*51b0*/  @!P1 R2UR UR5, R6 ;  /* 0x00000000060592ca */ /* 0x000fe200000e0000 */
[----:B-1----:R-:W-:Y:S01]  /*51c0*/  @!P1 IMAD.X R0, RZ, RZ, R17, P0 ;  /* 0x000000ffff009224 */ /* 0x002fe200000e0611 */
[----:B------:R-:W-:Y:S01]  /*51d0*/  @!UP0 UIADD3 UR10, UPT, UPT, UR42, 0x70, URZ ;  /* 0x000000702a0a8890 */ /* 0x000fe2000fffe0ff */
[----:B------:R-:W-:Y:S01]  /*51e0*/  R2UR UR18, R54 ;  /* 0x00000000361272ca */ /* 0x000fe200000e0000 */
[----:B------:R-:W-:Y:S01]  /*51f0*/  @!UP0 UIADD3 UR8, UPT, UPT, UR21, 0x6200, URZ ;  /* 0x0000620015088890 */ /* 0x000fe2000fffe0ff */
[----:B------:R-:W-:Y:S01]  /*5200*/  R2UR UR16, R55 ;  /* 0x00000000371072ca */ /* 0x000fe200000e0000 */
[----:B------:R-:W-:Y:S01]  /*5210*/  VOTEU.ALL UP0, P1 ;  /* 0x0000000000ff7886 */ /* 0x000fe20000800000 */
[----:B------:R-:W-:Y:S01]  /*5220*/  @!P1 R2UR UR4, R0 ;  /* 0x00000000000492ca */ /* 0x000fe200000e0000 */
[----:B------:R-:W-:Y:S01]  /*5230*/  UMOV UR9, UR17 ;  /* 0x0000001100097c82 */ /* 0x000fe20008000000 */
[----:B------:R-:W-:Y:S01]  /*5240*/  UMOV UR11, UR43 ;  /* 0x0000002b000b7c82 */ /* 0x000fe20008000000 */
[----:B------:R-:W-:Y:S01]  /*5250*/  UMOV UR12, UR36 ;  /* 0x00000024000c7c82 */ /* 0x000fe20008000000 */
[C---:B------:R-:W-:Y:S01]  /*5260*/  ISETP.NE.AND P0, PT, R14.reuse, 0x2, PT ;  /* 0x000000020e00780c */ /* 0x040fe20003f05270 */
[----:B------:R-:W-:Y:S01]  /*5270*/  UPLOP3.LUT UP1, UPT, UPT, UPT, UPT, 0x80, 0x8 ;  /* 0x000000000008789c */ /* 0x000fe20003f2f070 */
[----:B------:R-:W-:Y:S01]  /*5280*/  IMAD.U32 R8, RZ, RZ, UR5 ;  /* 0x00000005ff087e24 */ /* 0x000fe2000f8e00ff */
[----:B------:R-:W-:Y:S01]  /*5290*/  UMOV UR36, UR30 ;  /* 0x0000001e00247c82 */ /* 0x000fe20008000000 */
[----:B------:R-:W-:Y:S01]  /*52a0*/  SEL R0, RZ, 0x1, P0 ;  /* 0x00000001ff007807 */ /* 0x000fe20000000000 */
[----:B------:R-:W-:Y:S01]  /*52b0*/  UIADD3 UR20, UPT, UPT, UR13, UR18, URZ ;  /* 0x000000120d147290 */ /* 0x000fe2000fffe0ff */
[----:B------:R-:W-:Y:S01]  /*52c0*/  SEL R14, R14, RZ, P0 ;  /* 0x000000ff0e0e7207 */ /* 0x000fe20000000000 */
[----:B------:R-:W-:Y:S01]  /*52d0*/  UIADD3 UR16, UPT, UPT, UR14, UR16, URZ ;  /* 0x000000100e107290 */ /* 0x000fe2000fffe0ff */
[----:B------:R-:W-:Y:S01]  /*52e0*/  LOP3.LUT R13, R13, R0, RZ, 0x3c, !PT ;  /* 0x000000000d0d7212 */ /* 0x000fe200078e3cff */
[----:B------:R-:W-:Y:S01]  /*52f0*/  IMAD.U32 R9, RZ, RZ, UR4 ;  /* 0x00000004ff097e24 */ /* 0x000fe2000f8e00ff */
[----:B------:R-:W-:Y:S04]  /*5300*/  @!P1 R2UR UR4, R8 ;  /* 0x00000000080492ca */ /* 0x000fe800000e0000 */
[----:B------:R-:W-:Y:S11]  /*5310*/  @!P1 R2UR UR5, R9 ;  /* 0x00000000090592ca */ /* 0x000ff600000e0000 */
[----:B------:R-:W-:Y:S02]  /*5320*/  @!UPT UIADD3 URZ, UPT, UPT, URZ, URZ, URZ ;  /* 0x000000fffffff290 */ /* 0x000fe4000fffe0ff */
[----:B------:R2:W-:Y:S01]  /*5330*/  @!UP0 UTMALDG.3D [UR8], [UR4], desc[UR6] ;  /* 0x00000608040085b4 */ /* 0x0005e20008011000 */
[----:B------:R2:W-:Y:S01]  /*5340*/  @!P1 SYNCS.ARRIVE.TRANS64.RED.A0TR RZ, [UR21+0x48], R7 ;  /* 0x00004807ffff99a7 */ /* 0x0005e20008300415 */
[----:B------:R-:W-:Y:S01]  /*5350*/  SYNCS.ARRIVE.TRANS64.RED.A1T0 RZ, [UR24], RZ ;  /* 0x000000ffffff79a7 */ /* 0x000fe20008100418 */
[----:B------:R-:W-:Y:S05]  /*5360*/  BRA.U UP2, `(.L_x_88) ;  /* 0xffffffe902f07547 */ /* 0x000fea000b83ffff */
[----:B------:R-:W1:Y:S02]  /*5370*/  SYNCS.PHASECHK.TRANS64.TRYWAIT P0, [UR21+0x50], R10 ;  /* 0x0000500aff0075a7 */ /* 0x000e640008001115 */
[----:B-1----:R-:W-:Y:S05]  /*5380*/  @!P0 BRA `(.L_x_89) ;  /* 0x0000006800848947 */ /* 0x002fea0003800000 */
.L_x_217:
[----:B------:R-:W3:Y:S02]  /*5390*/  SYNCS.PHASECHK.TRANS64.TRYWAIT P0, [UR21+0x58], R10 ;  /* 0x0000580aff0075a7 */ /* 0x000ee40008001115 */
[----:B---3--:R-:W-:Y:S05]  /*53a0*/  @!P0 BRA `(.L_x_90) ;  /* 0x0000006800948947 */ /* 0x008fea0003800000 */
.L_x_219:
[----:B------:R-:W3:Y:S01]  /*53b0*/  SYNCS.PHASECHK.TRANS64.TRYWAIT P0, [UR21+0x60], R10 ;  /* 0x0000600aff0075a7 */ /* 0x000ee20008001115 */
[----:B-1----:R-:W-:Y:S01]  /*53c0*/  HFMA2 R0, -RZ, RZ, 0, 5.9604644775390625e-08 ;  /* 0x00000001ff007431 */ /* 0x002fe200000001ff */
[----:B---3--:R-:W-:Y:S06]  /*53d0*/  @!P0 BRA `(.L_x_91) ;  /* 0x0000006800a08947 */ /* 0x008fec0003800000 */
.L_x_221:
[----:B-1----:R-:W-:Y:S02]  /*53e0*/  MOV R2, UR21 ;  /* 0x0000001500027c02 */ /* 0x002fe40008000f00 */
[----:B------:R-:W-:-:S07]  /*53f0*/  SHF.L.U32 R0, R0, 0x1f, RZ ;  /* 0x0000001f00007819 */ /* 0x000fce00000006ff */
.L_x_92:
[----:B-1----:R1:W3:Y:S02]  /*5400*/  SYNCS.PHASECHK.TRANS64.TRYWAIT P0, [R2+URZ+0x68], R0 ;  /* 0x00006800020075a7 */ /* 0x0022e400080011ff */
[----:B---3--:R-:W-:Y:S05]  /*5410*/  @!P0 NANOSLEEP.SYNCS 0x989680 ;  /* 0x009896800000895d */ /* 0x008fea0003900000 */
[----:B------:R-:W3:Y:S02]  /*5420*/  @!P0 SYNCS.PHASECHK.TRANS64 P0, [R2+URZ+0x68], R0 ;  /* 0x00006800020085a7 */ /* 0x000ee400080010ff */
[----:B--23--:R-:W-:Y:S05]  /*5430*/  @P0 EXIT ;  /* 0x000000000000094d */ /* 0x00cfea0003800000 */
[----:B------:R-:W-:Y:S05]  /*5440*/  BRA `(.L_x_92) ;  /* 0xfffffffc00ec7947 */ /* 0x000fea000383ffff */
.L_x_73:
[----:B------:R-:W-:-:S06]  /*5450*/  UISETP.GE.AND UP0, UPT, UR17, 0x4, UPT ;  /* 0x000000041100788c */ /* 0x000fcc000bf06270 */
[----:B------:R-:W-:-:S13]  /*5460*/  PLOP3.LUT P0, PT, PT, PT, UP0, 0x80, 0x8 ;  /* 0x000000000008781c */ /* 0x000fda0003f0f008 */
[----:B------:R-:W-:Y:S05]  /*5470*/  @!P0 EXIT ;  /* 0x000000000000894d */ /* 0x000fea0003800000 */
[----:B------:R-:W-:Y:S01]  /*5480*/  BAR.SYNC.DEFER_BLOCKING 0x6, 0xa0 ;  /* 0x0182800000007b1d */ /* 0x000fe20000010000 */
[C---:B------:R-:W-:Y:S01]  /*5490*/  IMAD.SHL.U32 R2, R66.reuse, 0x10, RZ ;  /* 0x0000001042027824 */ /* 0x040fe200078e00ff */
[C---:B------:R-:W-:Y:S01]  /*54a0*/  SHF.L.U32 R23, R66.reuse, 0x10, RZ ;  /* 0x0000001042177819 */ /* 0x040fe200000006ff */
[C---:B------:R-:W-:Y:S01]  /*54b0*/  IMAD.SHL.U32 R65, R66.reuse, 0x2, RZ ;  /* 0x0000000242417824 */ /* 0x040fe200078e00ff */
[----:B------:R-:W-:Y:S01]  /*54c0*/  LOP3.LUT R67, R66, 0x60, RZ, 0xc0, !PT ;  /* 0x0000006042437812 */ /* 0x000fe200078ec0ff */
[----:B------:R-:W-:Y:S01]  /*54d0*/  HFMA2 R61, -RZ, RZ, 0, 0 ;  /* 0x00000000ff3d7431 */ /* 0x000fe200000001ff */
[----:B------:R-:W-:Y:S02]  /*54e0*/  UMOV UR43, 0x400 ;  /* 0x00000400002b7882 */ /* 0x000fe40000000000 */
[----:B------:R-:W1:Y:S01]  /*54f0*/  LDC.64 R50, c[0x0][0x8b0] ;  /* 0x00022c00ff327b82 */ /* 0x000e620000000a00 */
[----:B------:R-:W-:Y:S01]  /*5500*/  ULEA UR43, UR52, UR43, 0x18 ;  /* 0x0000002b342b7291 */ /* 0x000fe2000f8ec0ff */
[----:B------:R-:W-:Y:S01]  /*5510*/  LOP3.LUT R3, R2, 0x60, RZ, 0xc0, !PT ;  /* 0x0000006002037812 */ /* 0x000fe200078ec0ff */
[----:B------:R-:W2:Y:S01]  /*5520*/  LDCU.64 UR6, c[0x0][0x890] ;  /* 0x00011200ff0677ac */ /* 0x000ea20008000a00 */
[C---:B------:R-:W-:Y:S01]  /*5530*/  LOP3.LUT R64, R66.reuse, 0x2, RZ, 0xc0, !PT ;  /* 0x0000000242407812 */ /* 0x040fe200078ec0ff */
[----:B------:R-:W-:Y:S01]  /*5540*/  IMAD.MOV.U32 R22, RZ, RZ, RZ ;  /* 0x000000ffff167224 */ /* 0x000fe200078e00ff */
[----:B------:R-:W-:Y:S01]  /*5550*/  LOP3.LUT R65, R3, 0xc, R65, 0xf8, !PT ;  /* 0x0000000c03417812 */ /* 0x000fe200078ef841 */
[----:B------:R-:W-:Y:S01]  /*5560*/  UIADD3 UR4, UPT, UPT, UR43, 0x200, URZ ;  /* 0x000002002b047890 */ /* 0x000fe2000fffe0ff */
[----:B------:R-:W3:Y:S01]  /*5570*/  LDC.64 R48, c[0x0][0x8a8] ;  /* 0x00022a00ff307b82 */ /* 0x000ee20000000a00 */
[----:B------:R-:W-:Y:S01]  /*5580*/  LOP3.LUT R23, R23, 0x600000, RZ, 0xc0, !PT ;  /* 0x0060000017177812 */ /* 0x000fe200078ec0ff */
[----:B------:R-:W-:Y:S01]  /*5590*/  IMAD.MOV.U32 R59, RZ, RZ, RZ ;  /* 0x000000ffff3b7224 */ /* 0x000fe200078e00ff */
[----:B------:R-:W-:Y:S01]  /*55a0*/  LOP3.LUT R65, R65, 0x790, R2, 0xf8, !PT ;  /* 0x0000079041417812 */ /* 0x000fe200078ef802 */
[----:B------:R-:W4:Y:S01]  /*55b0*/  LDCU UR63, c[0x0][0x370] ;  /* 0x00006e00ff3f77ac */ /* 0x000f220008000800 */
[----:B------:R-:W-:Y:S01]  /*55c0*/  IMAD.U32 R57, RZ, RZ, UR4 ;  /* 0x00000004ff397e24 */ /* 0x000fe2000f8e00ff */
[----:B------:R-:W-:-:S02]  /*55d0*/  LOP3.LUT R66, R66, 0x4, RZ, 0xc0, !PT ;  /* 0x0000000442427812 */ /* 0x000fc400078ec0ff */
[----:B------:R-:W-:Y:S01]  /*55e0*/  MOV R62, RZ ;  /* 0x000000ff003e7202 */ /* 0x000fe20000000f00 */
[----:B------:R-:W4:Y:S01]  /*55f0*/  LDS R0, [UR43+0x130] ;  /* 0x0001302bff007984 */ /* 0x000f220008000800 */
[----:B------:R-:W-:Y:S01]  /*5600*/  LEA R65, R65, R57, 0x2 ;  /* 0x0000003941417211 */ /* 0x000fe200078e10ff */
[----:B------:R-:W1:Y:S01]  /*5610*/  LDCU.64 UR54, c[0x0][0x348] ;  /* 0x00006900ff3677ac */ /* 0x000e620008000a00 */
[----:B--2---:R-:W-:Y:S01]  /*5620*/  IMAD.U32 R69, RZ, RZ, UR6 ;  /* 0x00000006ff457e24 */ /* 0x004fe2000f8e00ff */
[----:B------:R-:W-:Y:S02]  /*5630*/  MOV R68, UR7 ;  /* 0x0000000700447c02 */ /* 0x000fe40008000f00 */
[--C-:B------:R-:W-:Y:S01]  /*5640*/  IMAD R64, R64, -0x10, R65.reuse ;  /* 0xfffffff040407824 */ /* 0x100fe200078e0241 */
[----:B------:R-:W2:Y:S01]  /*5650*/  LDCU UR42, c[0x0][0xb0c] ;  /* 0x00016180ff2a77ac */ /* 0x000ea20008000800 */
[----:B------:R-:W-:Y:S01]  /*5660*/  IMAD R63, R66, -0x10, R65 ;  /* 0xfffffff0423f7824 */ /* 0x000fe200078e0241 */
[----:B------:R-:W1:Y:S01]  /*5670*/  LDCU UR39, c[0x0][0xb30] ;  /* 0x00016600ff2777ac */ /* 0x000e620008000800 */
[----:B------:R-:W1:Y:S01]  /*5680*/  LDCU.64 UR60, c[0x0][0x888] ;  /* 0x00011100ff3c77ac */ /* 0x000e620008000a00 */
[----:B------:R-:W1:Y:S01]  /*5690*/  LDCU.64 UR40, c[0x0][0xb28] ;  /* 0x00016500ff2877ac */ /* 0x000e620008000a00 */
[----:B------:R-:W1:Y:S01]  /*56a0*/  LDCU.128 UR56, c[0x0][0xb10] ;  /* 0x00016200ff3877ac */ /* 0x000e620008000c00 */
[----:B------:R-:W1:Y:S01]  /*56b0*/  LDCU UR62, c[0x0][0x374] ;  /* 0x00006e80ff3e77ac */ /* 0x000e620008000800 */
[----:B------:R-:W-:Y:S01]  /*56c0*/  UMOV UR53, URZ ;  /* 0x000000ff00357c82 */ /* 0x000fe20008000000 */
[----:B------:R-:W-:Y:S01]  /*56d0*/  UMOV UR47, URZ ;  /* 0x000000ff002f7c82 */ /* 0x000fe20008000000 */
[----:B-1234-:R-:W-:-:S07]  /*56e0*/  IMAD.IADD R23, R0, 0x1, R23 ;  /* 0x0000000100177824 */ /* 0x01efce00078e0217 */
.L_x_168:
[----:B------:R-:W-:Y:S02]  /*56f0*/  LEA R0, R59, UR43, 0x3 ;  /* 0x0000002b3b007c11 */ /* 0x000fe4000f8e18ff */
[----:B------:R-:W-:Y:S02]  /*5700*/  SHF.L.U32 R2, R61, 0x1f, RZ ;  /* 0x0000001f3d027819 */ /* 0x000fe400000006ff */
[----:B-1----:R-:W-:Y:S02]  /*5710*/  LEA R4, R59, UR43, 0x4 ;  /* 0x0000002b3b047c11 */ /* 0x002fe4000f8e20ff */
[----:B------:R-:W1:Y:S02]  /*5720*/  SYNCS.PHASECHK.TRANS64.TRYWAIT P0, [R0+URZ+0x80], R2 ;  /* 0x00008002000075a7 */ /* 0x000e6400080011ff */
[----:B-1-3--:R-:W-:Y:S05]  /*5730*/  @!P0 BRA `(.L_x_93) ;  /* 0x0000006400e08947 */ /* 0x00afea0003800000 */
.L_x_222:
[----:B------:R-:W-:Y:S01]  /*5740*/  R2UR UR7, R70 ;  /* 0x00000000460772ca */ /* 0x000fe200000e0000 */
[----:B------:R-:W2:Y:S01]  /*5750*/  LDS.128 R4, [R4+0x110] ;  /* 0x0001100004047984 */ /* 0x000ea20000000c00 */
[----:B-1----:R-:W-:Y:S01]  /*5760*/  VIADD R0, R0, 0x90 ;  /* 0x0000009000007836 */ /* 0x002fe20000000000 */
[----:B------:R-:W-:Y:S04]  /*5770*/  UISETP.GE.AND UP0, UPT, UR45, 0x1, UPT ;  /* 0x000000012d00788c */ /* 0x000fe8000bf06270 */
[----:B------:R-:W-:Y:S01]  /*5780*/  PRMT R0, RZ, 0x654, R0 ;  /* 0x00000654ff007816 */ /* 0x000fe20000000000 */
[----:B------:R-:W-:Y:S01]  /*5790*/  @!PT LDS RZ, [RZ] ;  /* 0x00000000fffff984 */ /* 0x000fe20000000800 */
[----:B------:R-:W-:Y:S01]  /*57a0*/  @!PT LDS RZ, [RZ] ;  /* 0x00000000fffff984 */ /* 0x000fe20000000800 */
[----:B------:R-:W-:Y:S01]  /*57b0*/  @!PT LDS RZ, [RZ] ;  /* 0x00000000fffff984 */ /* 0x000fe20000000800 */
[----:B------:R-:W-:Y:S01]  /*57c0*/  @!PT LDS RZ, [RZ] ;  /* 0x00000000fffff984 */ /* 0x000fe20000000800 */
[----:B------:R1:W-:Y:S06]  /*57d0*/  MEMBAR.ALL.CTA ;  /* 0x0000000000007992 */ /* 0x0003ec0000008000 */
[----:B-1----:R-:W1:Y:S02]  /*57e0*/  FENCE.VIEW.ASYNC.S ;  /* 0x00000000000073c6 */ /* 0x002e640000000000 */
[----:B-1----:R1:W-:Y:S01]  /*57f0*/  SYNCS.ARRIVE.TRANS64.RED.A1T0 RZ, [R0+URZ], RZ ;  /* 0x000000ff00ff79a7 */ /* 0x0023e200081004ff */
[----:B--2---:R-:W-:Y:S11]  /*5800*/  LOP3.LUT P0, RZ, R6, 0x1, RZ, 0xc0, !PT ;  /* 0x0000000106ff7812 */ /* 0x004ff6000780c0ff */
[----:B------:R-:W-:Y:S02]  /*5810*/  @!UPT UIADD3 URZ, UPT, UPT, URZ, URZ, URZ ;  /* 0x000000fffffff290 */ /* 0x000fe4000fffe0ff */
[----:B------:R-:W-:Y:S01]  /*5820*/  VOTEU.ANY UP1, P0 ;  /* 0x0000000000ff7886 */ /* 0x000fe20000020100 */
[----:B------:R-:W-:Y:S01]  /*5830*/  PLOP3.LUT P0, PT, PT, PT, UP1, 0x80, 0x8 ;  /* 0x000000000008781c */ /* 0x000fe20003f0f018 */
[----:B------:R-:W-:Y:S06]  /*5840*/  UP2UR UR4, UPR, URZ, 0x2 ;  /* 0x00000002ff047883 */ /* 0x000fec0008000000 */
[----:B------:R-:W-:Y:S06]  /*5850*/  IMAD.U32 R71, RZ, RZ, UR4 ;  /* 0x00000004ff477e24 */ /* 0x000fec000f8e00ff */
[----:B------:R-:W-:Y:S02]  /*5860*/  @P0 SHF.R.U32.HI R2, RZ, 0x10, R5 ;  /* 0x00000010ff020819 */ /* 0x000fe40000011605 */
[----:B------:R-:W-:Y:S02]  /*5870*/  @P0 MOV R3, R4 ;  /* 0x0000000400030202 */ /* 0x000fe40000000f00 */
[----:B------:R-:W-:Y:S02]  /*5880*/  @P0 R2UR UR4, R2 ;  /* 0x00000000020402ca */ /* 0x000fe400000e0000 */
[----:B------:R-:W-:Y:S02]  /*5890*/  @P0 LOP3.LUT R4, R5, 0xffff, RZ, 0xc0, !PT ;  /* 0x0000ffff05040812 */ /* 0x000fe400078ec0ff */
[----:B------:R-:W-:Y:S02]  /*58a0*/  @P0 R2UR UR6, R3 ;  /* 0x00000000030602ca */ /* 0x000fe400000e0000 */
[----:B------:R-:W-:Y:S07]  /*58b0*/  @P0 R2UR UR5, R4 ;  /* 0x00000000040502ca */ /* 0x000fee00000e0000 */
[----:B------:R-:W-:Y:S02]  /*58c0*/  @UP1 UMOV UR7, UR4 ;  /* 0x0000000400071c82 */ /* 0x000fe40008000000 */
[----:B------:R-:W-:Y:S02]  /*58d0*/  IMAD.U32 R70, RZ, RZ, UR7 ;  /* 0x00000007ff467e24 */ /* 0x000fe4000f8e00ff */
[----:B------:R-:W-:Y:S02]  /*58e0*/  @UP1 UMOV UR38, UR6 ;  /* 0x0000000600261c82 */ /* 0x000fe40008000000 */
[----:B------:R-:W-:Y:S01]  /*58f0*/  @UP1 UMOV UR37, UR5 ;  /* 0x0000000500251c82 */ /* 0x000fe20008000000 */
[----:B-1----:R-:W-:Y:S05]  /*5900*/  BRA.U !UP0, `(.L_x_94) ;  /* 0x0000000108cc7547 */ /* 0x002fea000b800000 */
[----:B------:R-:W1:Y:S01]  /*5910*/  LDCU UR12, c[0x0][0xb20] ;  /* 0x00016400ff0c77ac */ /* 0x000e620008000800 */
[----:B------:R-:W-:Y:S02]  /*5920*/  UIMAD.WIDE.U32 UR4, UR62, UR59, URZ ;  /* 0x0000003b3e0472a5 */ /* 0x000fe4000f8e00ff */
[----:B------:R-:W-:Y:S02]  /*5930*/  UIMAD.WIDE.U32 UR6, UR63, UR56, URZ ;  /* 0x000000383f0672a5 */ /* 0x000fe4000f8e00ff */
[----:B------:R-:W-:Y:S02]  /*5940*/  UISETP.NE.AND UP0, UPT, UR58, 0x1, UPT ;  /* 0x000000013a00788c */ /* 0x000fe4000bf05270 */
[----:B------:R-:W-:Y:S02]  /*5950*/  UIMAD.WIDE.U32 UR8, UR37, UR59, URZ ;  /* 0x0000003b250872a5 */ /* 0x000fe4000f8e00ff */
[----:B------:R-:W-:Y:S02]  /*5960*/  UIMAD.WIDE.U32 UR10, UR38, UR56, URZ ;  /* 0x00000038260a72a5 */ /* 0x000fe4000f8e00ff */
[----:B------:R-:W-:Y:S02]  /*5970*/  UISETP.NE.AND UP1, UPT, UR42, 0x1, UPT ;  /* 0x000000012a00788c */ /* 0x000fe4000bf25270 */
[----:B------:R-:W-:Y:S01]  /*5980*/  UISETP.NE.AND UP2, UPT, UR45, 0x1, UPT ;  /* 0x000000012d00788c */ /* 0x000fe2000bf45270 */
[----:B------:R-:W-:Y:S02]  /*5990*/  UMOV UR4, UR5 ;  /* 0x0000000500047c82 */ /* 0x000fe40008000000 */
[----:B-1----:R-:W-:Y:S03]  /*59a0*/  USHF.R.U32.HI UR5, URZ, UR12, UR4 ;  /* 0x0000000cff057299 */ /* 0x002fe60008011604 */
[----:B------:R-:W-:Y:S02]  /*59b0*/  UMOV UR4, UR7 ;  /* 0x0000000700047c82 */ /* 0x000fe40008000000 */
[----:B------:R-:W-:Y:S02]  /*59c0*/  USHF.R.U32.HI UR7, URZ, UR57, UR4 ;  /* 0x00000039ff077299 */ /* 0x000fe40008011604 */
[----:B------:R-:W-:Y:S02]  /*59d0*/  USEL UR4, UR62, UR5, !UP0 ;  /* 0x000000053e047287 */ /* 0x000fe4000c000000 */
[----:B------:R-:W-:Y:S01]  /*59e0*/  USEL UR7, UR63, UR7, !UP1 ;  /* 0x000000073f077287 */ /* 0x000fe2000c800000 */
[----:B------:R-:W-:Y:S01]  /*59f0*/  UMOV UR5, UR9 ;  /* 0x0000000900057c82 */ /* 0x000fe20008000000 */
[----:B------:R-:W-:Y:S02]  /*5a00*/  UIMAD.WIDE.U32 UR8, UR4, UR40, URZ ;  /* 0x00000028040872a5 */ /* 0x000fe4000f8e00ff */
[----:B------:R-:W-:Y:S03]  /*5a10*/  USHF.R.U32.HI UR6, URZ, UR12, UR5 ;  /* 0x0000000cff067299 */ /* 0x000fe60008011605 */
[----:B------:R-:W-:Y:S01]  /*5a20*/  UMOV UR5, UR11 ;  /* 0x0000000b00057c82 */ /* 0x000fe20008000000 */
[----:B------:R-:W-:Y:S02]  /*5a30*/  UIMAD.WIDE.U32 UR10, UR7, UR40, URZ ;  /* 0x00000028070a72a5 */ /* 0x000fe4000f8e00ff */
[----:B------:R-:W-:Y:S02]  /*5a40*/  USHF.R.U32.HI UR12, URZ, UR57, UR5 ;  /* 0x00000039ff0c7299 */ /* 0x000fe40008011605 */
[----:B------:R-:W-:Y:S01]  /*5a50*/  USEL UR6, UR37, UR6, !UP0 ;  /* 0x0000000625067287 */ /* 0x000fe2000c000000 */
[----:B------:R-:W-:Y:S02]  /*5a60*/  UMOV UR5, UR9 ;  /* 0x0000000900057c82 */ /* 0x000fe40008000000 */
[----:B------:R-:W-:Y:S01]  /*5a70*/  UMOV UR10, UR11 ;  /* 0x0000000b000a7c82 */ /* 0x000fe20008000000 */
[----:B------:R-:W-:Y:S02]  /*5a80*/  @UP2 USHF.R.U32.HI UR4, URZ, UR41, UR5 ;  /* 0x00000029ff042299 */ /* 0x000fe40008011605 */
[----:B------:R-:W-:Y:S02]  /*5a90*/  @UP2 USHF.R.U32.HI UR7, URZ, UR41, UR10 ;  /* 0x00000029ff072299 */ /* 0x000fe4000801160a */
[----:B------:R-:W-:Y:S02]  /*5aa0*/  UIMAD UR4, UR45, UR4, URZ ;  /* 0x000000042d0472a4 */ /* 0x000fe4000f8e02ff */
        /* <DEDUP_REMOVED lines=8> */
[----:B------:R-:W-:Y:S02]  /*5b30*/  USEL UR11, UR6, UR4, !UP2 ;  /* 0x00000004060b7287 */ /* 0x000fe4000d000000 */
[----:B------:R-:W-:Y:S02]  /*5b40*/  UIADD3 UR8, UPT, UPT, -UR5, URZ, URZ ;  /* 0x000000ff05087290 */ /* 0x000fe4000fffe1ff */
[----:B------:R-:W-:Y:S01]  /*5b50*/  UIADD3 UR10, UPT, UPT, -UR11, URZ, URZ ;  /* 0x000000ff0b0a7290 */ /* 0x000fe2000fffe1ff */
[----:B------:R-:W-:Y:S01]  /*5b60*/  @!UP0 UMOV UR4, UR9 ;  /* 0x0000000900048c82 */ /* 0x000fe20008000000 */
[----:B------:R-:W-:Y:S02]  /*5b70*/  UIADD3 UR9, UPT, UPT, -UR6, URZ, URZ ;  /* 0x000000ff06097290 */ /* 0x000fe4000fffe1ff */
[----:B------:R-:W-:Y:S02]  /*5b80*/  @!UP0 USHF.R.U32.HI UR4, URZ, UR41, UR4 ;  /* 0x00000029ff048299 */ /* 0x000fe40008011604 */
[----:B------:R-:W-:Y:S02]  /*5b90*/  UIMAD UR10, UR45, UR10, UR6 ;  /* 0x0000000a2d0a72a4 */ /* 0x000fe4000f8e0206 */
[----:B------:R-:W-:Y:S04]  /*5ba0*/  @!UP0 USEL UR4, UR5, UR4, !UP2 ;  /* 0x0000000405048287 */ /* 0x000fe8000d000000 */
[----:B------:R-:W-:Y:S02]  /*5bb0*/  @!UP0 UIMAD UR10, UR7, UR10, UR4 ;  /* 0x0000000a070a82a4 */ /* 0x000fe4000f8e0204 */
[----:B------:R-:W-:Y:S02]  /*5bc0*/  @!UP0 UIADD3 UR11, UPT, UPT, UR11, -UR4, URZ ;  /* 0x800000040b0b8290 */ /* 0x000fe4000fffe0ff */
[----:B------:R-:W-:Y:S02]  /*5bd0*/  UIMAD UR7, UR42, UR8, UR38 ;  /* 0x000000082a0772a4 */ /* 0x000fe4000f8e0226 */
[----:B------:R-:W-:Y:S02]  /*5be0*/  @!UP0 UIMAD UR6, UR11, UR45, UR5 ;  /* 0x0000002d0b0682a4 */ /* 0x000fe4000f8e0205 */
[----:B------:R-:W-:Y:S01]  /*5bf0*/  UIMAD UR4, UR58, UR9, UR37 ;  /* 0x000000093a0472a4 */ /* 0x000fe2000f8e0225 */
[----:B------:R-:W-:Y:S02]  /*5c00*/  @!UP0 UMOV UR5, UR10 ;  /* 0x0000000a00058c82 */ /* 0x000fe40008000000 */
[----:B------:R-:W-:Y:S02]  /*5c10*/  UIMAD UR38, UR5, UR42, UR7 ;  /* 0x0000002a052672a4 */ /* 0x000fe4000f8e0207 */
[----:B------:R-:W-:Y:S11]  /*5c20*/  UIMAD UR37, UR6, UR58, UR4 ;  /* 0x0000003a062572a4 */ /* 0x000ff6000f8e0204 */
[----:B------:R-:W-:Y:S01]  /*5c30*/  @!UPT UIADD3 URZ, UPT, UPT, URZ, URZ, URZ ;  /* 0x000000fffffff290 */ /* 0x000fe2000fffe0ff */
.L_x_94:
[----:B------:R-:W-:Y:S01]  /*5c40*/  UISETP.NE.AND UP0, UPT, UR39, 0x1, UPT ;  /* 0x000000012700788c */ /* 0x000fe2000bf05270 */
[----:B------:R-:W-:Y:S01]  /*5c50*/  LOP3.LUT P0, RZ, R57, 0x1b0, RZ, 0xc0, !PT ;  /* 0x000001b039ff7812 */ /* 0x000fe2000780c0ff */
[----:B------:R-:W-:Y:S01]  /*5c60*/  USHF.L.U32 UR50, UR16, 0x7, URZ ;  /* 0x0000000710327899 */ /* 0x000fe200080006ff */
[----:B------:R-:W-:Y:S01]  /*5c70*/  BSSY.RECONVERGENT B6, `(.L_x_95) ;  /* 0x0000034000067945 */ /* 0x000fe20003800200 */
[----:B------:R-:W-:Y:S01]  /*5c80*/  USHF.L.U32 UR49, UR20, 0x7, URZ ;  /* 0x0000000714317899 */ /* 0x000fe200080006ff */
[----:B------:R-:W-:Y:S06]  /*5c90*/  IADD3 R59, PT, PT, R59, 0x1, RZ ;  /* 0x000000013b3b7810 */ /* 0x000fec0007ffe0ff */
[----:B------:R-:W1:Y:S01]  /*5ca0*/  @!UP0 LDCU.128 UR12, c[0x0][0xb10] ;  /* 0x00016200ff0c87ac */ /* 0x000e620008000c00 */
[----:B------:R-:W2:Y:S01]  /*5cb0*/  @!UP0 LDCU UR5, c[0x0][0xb0c] ;  /* 0x00016180ff0587ac */ /* 0x000ea20008000800 */
[----:B------:R-:W3:Y:S01]  /*5cc0*/  @!UP0 LDCU UR10, c[0x0][0xb20] ;  /* 0x00016400ff0a87ac */ /* 0x000ee20008000800 */
[----:B-1----:R-:W-:Y:S02]  /*5cd0*/  UIMAD.WIDE.U32 UR8, UR38, UR12, URZ ;  /* 0x0000000c260872a5 */ /* 0x002fe4000f8e00ff */
[----:B------:R-:W-:Y:S02]  /*5ce0*/  UIMAD.WIDE.U32 UR6, UR37, UR15, URZ ;  /* 0x0000000f250672a5 */ /* 0x000fe4000f8e00ff */
[----:B------:R-:W-:Y:S03]  /*5cf0*/  @!UP0 UISETP.NE.AND UP1, UPT, UR14, 0x1, UPT ;  /* 0x000000010e00888c */ /* 0x000fe6000bf25270 */
[----:B------:R-:W-:Y:S01]  /*5d00*/  @!UP0 UMOV UR4, UR9 ;  /* 0x0000000900048c82 */ /* 0x000fe20008000000 */
[----:B--2---:R-:W-:Y:S02]  /*5d10*/  @!UP0 UISETP.NE.AND UP2, UPT, UR5, 0x1, UPT ;  /* 0x000000010500888c */ /* 0x004fe4000bf45270 */
[----:B------:R-:W-:Y:S01]  /*5d20*/  @!UP0 USHF.R.U32.HI UR4, URZ, UR13, UR4 ;  /* 0x0000000dff048299 */ /* 0x000fe20008011604 */
[----:B------:R-:W-:Y:S02]  /*5d30*/  @!UP0 UMOV UR6, UR7 ;  /* 0x0000000700068c82 */ /* 0x000fe40008000000 */
[----:B---3--:R-:W-:Y:S02]  /*5d40*/  @!UP0 USHF.R.U32.HI UR6, URZ, UR10, UR6 ;  /* 0x0000000aff068299 */ /* 0x008fe40008011606 */
[----:B------:R-:W-:Y:S02]  /*5d50*/  @!UP0 USEL UR7, UR38, UR4, !UP2 ;  /* 0x0000000426078287 */ /* 0x000fe4000d000000 */
[----:B------:R-:W-:Y:S04]  /*5d60*/  @!UP0 USEL UR6, UR37, UR6, !UP1 ;  /* 0x0000000625068287 */ /* 0x000fe8000c800000 */
[----:B------:R-:W-:Y:S02]  /*5d70*/  @!UP0 UIADD3 UR4, UPT, UPT, -UR7, UR6, URZ ;  /* 0x0000000607048290 */ /* 0x000fe4000fffe1ff */
[----:B------:R-:W-:Y:S02]  /*5d80*/  @!UP0 UIADD3 UR6, UPT, UPT, UR7, -UR6, URZ ;  /* 0x8000000607068290 */ /* 0x000fe4000fffe0ff */
[----:B------:R-:W-:Y:S02]  /*5d90*/  @!UP0 UIMAD UR38, UR4, UR5, UR38 ;  /* 0x00000005042682a4 */ /* 0x000fe4000f8e0226 */
[----:B------:R-:W-:Y:S01]  /*5da0*/  @!UP0 UIMAD UR37, UR6, UR14, UR37 ;  /* 0x0000000e062582a4 */ /* 0x000fe2000f8e0225 */
[----:B------:R-:W-:Y:S11]  /*5db0*/  @!P0 BRA `(.L_x_96) ;  /* 0x00000000007c8947 */ /* 0x000ff60003800000 */
[----:B------:R-:W1:Y:S01]  /*5dc0*/  LDCU.64 UR8, c[0x4][0x80] ;  /* 0x01001000ff0877ac */ /* 0x000e620008000a00 */
[----:B------:R-:W-:Y:S01]  /*5dd0*/  MOV R2, 0x0 ;  /* 0x0000000000027802 */ /* 0x000fe20000000f00 */
[----:B------:R-:W-:Y:S02]  /*5de0*/  HFMA2 R12, -RZ, RZ, 0, 5.9604644775390625e-08 ;  /* 0x00000001ff0c7431 */ /* 0x000fe400000001ff */
[----:B------:R-:W-:Y:S01]  /*5df0*/  IMAD.MOV.U32 R8, RZ, RZ, 0x70 ;  /* 0x00000070ff087424 */ /* 0x000fe200078e00ff */
[----:B------:R2:W3:Y:S01]  /*5e00*/  LDC.64 R14, c[0x4][R2] ;  /* 0x01000000020e7b82 */ /* 0x0004e20000000a00 */
[----:B------:R-:W4:Y:S01]  /*5e10*/  LDCU.64 UR6, c[0x4][0x88] ;  /* 0x01001100ff0677ac */ /* 0x000f220008000a00 */
[----:B------:R-:W-:Y:S01]  /*5e20*/  IMAD.MOV.U32 R13, RZ, RZ, RZ ;  /* 0x000000ffff0d7224 */ /* 0x000fe200078e00ff */
[----:B------:R-:W2:Y:S01]  /*5e30*/  LDCU.64 UR4, c[0x4][0x8] ;  /* 0x01000100ff0477ac */ /* 0x000ea20008000a00 */
[----:B-1----:R-:W-:Y:S01]  /*5e40*/  MOV R5, UR9 ;  /* 0x0000000900057c02 */ /* 0x002fe20008000f00 */
[----:B------:R-:W-:Y:S01]  /*5e50*/  IMAD.U32 R4, RZ, RZ, UR8 ;  /* 0x00000008ff047e24 */ /* 0x000fe2000f8e00ff */
[----:B----4-:R-:W-:Y:S01]  /*5e60*/  MOV R7, UR7 ;  /* 0x0000000700077c02 */ /* 0x010fe20008000f00 */
[----:B------:R-:W-:Y:S01]  /*5e70*/  IMAD.U32 R6, RZ, RZ, UR6 ;  /* 0x00000006ff067e24 */ /* 0x000fe2000f8e00ff */
[----:B--2---:R-:W-:Y:S01]  /*5e80*/  MOV R11, UR5 ;  /* 0x00000005000b7c02 */ /* 0x004fe20008000f00 */
[----:B------:R-:W-:Y:S02]  /*5e90*/  IMAD.U32 R10, RZ, RZ, UR4 ;  /* 0x00000004ff0a7e24 */ /* 0x000fe4000f8e00ff */
[----:B------:R-:W-:Y:S07]  /*5ea0*/  LEPC R20, `(.L_x_97) ;  /* 0x000000001014794e */ /* 0x000fee0000000000 */
[----:B---3-5:R-:W-:Y:S05]  /*5eb0*/  CALL.ABS.NOINC R14 ;  /* 0x000000000e007343 */ /* 0x028fea0003c00000 */
.L_x_97:
[----:B------:R-:W1:Y:S01]  /*5ec0*/  LDCU.64 UR8, c[0x4][0x80] ;  /* 0x01001000ff0877ac */ /* 0x000e620008000a00 */
[----:B------:R-:W2:Y:S01]  /*5ed0*/  LDC.64 R2, c[0x4][R2] ;  /* 0x0100000002027b82 */ /* 0x000ea20000000a00 */
[----:B------:R-:W-:Y:S02]  /*5ee0*/  HFMA2 R12, -RZ, RZ, 0, 5.9604644775390625e-08 ;  /* 0x00000001ff0c7431 */ /* 0x000fe400000001ff */
[----:B------:R-:W-:Y:S02]  /*5ef0*/  IMAD.MOV.U32 R8, RZ, RZ, 0x70 ;  /* 0x00000070ff087424 */ /* 0x000fe400078e00ff */
[----:B------:R-:W-:Y:S01]  /*5f00*/  IMAD.MOV.U32 R13, RZ, RZ, RZ ;  /* 0x000000ffff0d7224 */ /* 0x000fe200078e00ff */
[----:B------:R-:W3:Y:S01]  /*5f10*/  LDCU.64 UR6, c[0x4][0x88] ;  /* 0x01001100ff0677ac */ /* 0x000ee20008000a00 */
[----:B------:R-:W4:Y:S01]  /*5f20*/  LDCU.64 UR4, c[0x4][0x8] ;  /* 0x01000100ff0477ac */ /* 0x000f220008000a00 */
[----:B-1----:R-:W-:Y:S02]  /*5f30*/  MOV R4, UR8 ;  /* 0x0000000800047c02 */ /* 0x002fe40008000f00 */
[----:B------:R-:W-:Y:S02]  /*5f40*/  MOV R5, UR9 ;  /* 0x0000000900057c02 */ /* 0x000fe40008000f00 */
[----:B---3--:R-:W-:Y:S01]  /*5f50*/  MOV R7, UR7 ;  /* 0x0000000700077c02 */ /* 0x008fe20008000f00 */
[----:B------:R-:W-:Y:S01]  /*5f60*/  IMAD.U32 R6, RZ, RZ, UR6 ;  /* 0x00000006ff067e24 */ /* 0x000fe2000f8e00ff */
[----:B----4-:R-:W-:Y:S01]  /*5f70*/  MOV R11, UR5 ;  /* 0x00000005000b7c02 */ /* 0x010fe20008000f00 */
[----:B------:R-:W-:Y:S02]  /*5f80*/  IMAD.U32 R10, RZ, RZ, UR4 ;  /* 0x00000004ff0a7e24 */ /* 0x000fe4000f8e00ff */
[----:B------:R-:W-:Y:S07]  /*5f90*/  LEPC R20, `(.L_x_96) ;  /* 0x000000001014794e */ /* 0x000fee0000000000 */
[----:B--2---:R-:W-:Y:S05]  /*5fa0*/  CALL.ABS.NOINC R2 ;  /* 0x0000000002007343 */ /* 0x004fea0003c00000 */
.L_x_96:
[----:B------:R-:W-:Y:S05]  /*5fb0*/  BSYNC.RECONVERGENT B6 ;  /* 0x0000000000067941 */ /* 0x000fea0003800200 */
.L_x_95:
[----:B------:R-:W-:Y:S02]  /*5fc0*/  R2UR UR6, R56 ;  /* 0x00000000380672ca */ /* 0x000fe400000e0000 */
[----:B------:R-:W-:Y:S02]  /*5fd0*/  R2UR UR5, R69 ;  /* 0x00000000450572ca */ /* 0x000fe400000e0000 */
[----:B------:R-:W-:Y:S02]  /*5fe0*/  R2UR UR4, R68 ;  /* 0x00000000440472ca */ /* 0x000fe400000e0000 */
[----:B------:R-:W-:Y:S02]  /*5ff0*/  ISETP.NE.U32.AND P4, PT, R50, RZ, PT ;  /* 0x000000ff3200720c */ /* 0x000fe40003f85070 */
[----:B------:R-:W-:Y:S02]  /*6000*/  ISETP.NE.U32.AND P2, PT, RZ, UR60, PT ;  /* 0x0000003cff007c0c */ /* 0x000fe4000bf45070 */
[----:B------:R-:W-:Y:S02]  /*6010*/  ISETP.NE.AND.EX P4, PT, R51, RZ, PT, P4 ;  /* 0x000000ff3300720c */ /* 0x000fe40003f85340 */
[----:B------:R-:W-:Y:S01]  /*6020*/  ISETP.NE.AND.EX P2, PT, RZ, UR61, PT, P2 ;  /* 0x0000003dff007c0c */ /* 0x000fe2000bf45320 */
[----:B------:R-:W-:Y:S02]  /*6030*/  UISETP.NE.AND UP2, UPT, UR6, URZ, UPT ;  /* 0x000000ff0600728c */ /* 0x000fe4000bf45270 */
[----:B------:R-:W-:Y:S04]  /*6040*/  UISETP.NE.U32.AND UP0, UPT, UR5, URZ, UPT ;  /* 0x000000ff0500728c */ /* 0x000fe8000bf05070 */
[----:B------:R-:W-:Y:S01]  /*6050*/  UISETP.NE.AND.EX UP1, UPT, UR4, URZ, UPT, UP0 ;  /* 0x000000ff0400728c */ /* 0x000fe2000bf25300 */
[----:B------:R-:W-:Y:S01]  /*6060*/  PLOP3.LUT P1, PT, PT, PT, UP2, 0x80, 0x8 ;  /* 0x000000000008781c */ /* 0x000fe20003f2f028 */
[----:B------:R-:W-:Y:S03]  /*6070*/  UPLOP3.LUT UP0, UPT, UPT, UPT, UPT, 0x40, 0x4 ;  /* 0x000000000004789c */ /* 0x000fe60003f0e870 */
[----:B------:R-:W-:Y:S06]  /*6080*/  @UP2 UPLOP3.LUT UP0, UPT, UPT, UPT, UP1, 0x80, 0x8 ;  /* 0x000000000008289c */ /* 0x000fec0003f0f010 */
[----:B------:R-:W-:Y:S01]  /*6090*/  PLOP3.LUT P0, PT, PT, PT, UP0, 0x80, 0x8 ;  /* 0x000000000008781c */ /* 0x000fe20003f0f008 */
[----:B------:R-:W-:Y:S01]  /*60a0*/  @!UPT UIADD3 URZ, UPT, UPT, URZ, URZ, URZ ;  /* 0x000000fffffff290 */ /* 0x000fe2000fffe0ff */
[----:B------:R-:W-:Y:S11]  /*60b0*/  BRA.U !UP1, `(.L_x_98) ;  /* 0x0000000109407547 */ /* 0x000ff6000b800000 */
[----:B------:R-:W-:Y:S01]  /*60c0*/  UISETP.NE.U32.AND UP0, UPT, UR60, URZ, UPT ;  /* 0x000000ff3c00728c */ /* 0x000fe2000bf05070 */
[----:B------:R-:W-:Y:S01]  /*60d0*/  R2UR UR6, R69 ;  /* 0x00000000450672ca */ /* 0x000fe200000e0000 */
[----:B------:R-:W1:Y:S01]  /*60e0*/  LDCU.64 UR8, c[0x0][0x358] ;  /* 0x00006b00ff0877ac */ /* 0x000e620008000a00 */
[----:B------:R-:W-:Y:S02]  /*60f0*/  HFMA2 R52, -RZ, RZ, 0, 5.9604644775390625e-08 ;  /* 0x00000001ff347431 */ /* 0x000fe400000001ff */
[----:B------:R-:W-:Y:S01]  /*6100*/  IMAD.MOV.U32 R0, RZ, RZ, 0x1 ;  /* 0x00000001ff007424 */ /* 0x000fe200078e00ff */
[----:B------:R-:W-:Y:S06]  /*6110*/  UISETP.NE.AND.EX UP0, UPT, UR61, URZ, UPT, UP0 ;  /* 0x000000ff3d00728c */ /* 0x000fec000bf05300 */
[----:B------:R-:W-:Y:S05]  /*6120*/  PLOP3.LUT P3, PT, PT, PT, UP0, 0x80, 0x8 ;  /* 0x000000000008781c */ /* 0x000fea0003f6f008 */
[----:B------:R-:W2:Y:S01]  /*6130*/  @UP0 LDCU.64 UR4, c[0x0][0x888] ;  /* 0x00011100ff0407ac */ /* 0x000ea20008000a00 */
[----:B------:R-:W-:Y:S07]  /*6140*/  @UP0 UIMAD UR6, UR36, UR6, URZ ;  /* 0x00000006240602a4 */ /* 0x000fee000f8e02ff */
[----:B------:R-:W-:Y:S01]  /*6150*/  @!P3 PRMT R52, R0, 0x7610, R52 ;  /* 0x000076100034b816 */ /* 0x000fe20000000034 */
[----:B--2---:R-:W-:Y:S06]  /*6160*/  @UP0 UIMAD.WIDE UR4, UR6, 0x4, UR4 ;  /* 0x00000004060408a5 */ /* 0x004fec000f8e0204 */
[----:B------:R-:W-:Y:S02]  /*6170*/  IMAD.U32 R2, RZ, RZ, UR4 ;  /* 0x00000004ff027e24 */ /* 0x000fe4000f8e00ff */
[----:B------:R-:W-:Y:S03]  /*6180*/  IMAD.U32 R3, RZ, RZ, UR5 ;  /* 0x00000005ff037e24 */ /* 0x000fe6000f8e00ff */
[----:B------:R-:W2:Y:S02]  /*6190*/  @!UP0 LDCU UR4, c[0x0][0x880] ;  /* 0x00011000ff0487ac */ /* 0x000ea40008000800 */
[----:B-1---5:R1:W5:Y:S02]  /*61a0*/  @P3 LDG.E R27, desc[UR8][R2.64] ;  /* 0x00000008021b3981 */ /* 0x022364000c1e1900 */
[----:B-12---:R-:W-:Y:S02]  /*61b0*/  @!P3 MOV R27, UR4 ;  /* 0x00000004001bbc02 */ /* 0x006fe40008000f00 */
.L_x_98:
[----:B------:R-:W-:Y:S05]  /*61c0*/  @!P4 BRA `(.L_x_99) ;  /* 0x000000000024c947 */ /* 0x000fea0003800000 */
[----:B------:R-:W-:Y:S01]  /*61d0*/  ISETP.NE.U32.AND P3, PT, R48, RZ, PT ;  /* 0x000000ff3000720c */ /* 0x000fe20003f65070 */
[----:B------:R-:W1:Y:S03]  /*61e0*/  LDCU.64 UR4, c[0x0][0x358] ;  /* 0x00006b00ff0477ac */ /* 0x000e660008000a00 */
[----:B------:R-:W-:Y:S11]  /*61f0*/  ISETP.NE.AND.EX P3, PT, R49, RZ, PT, P3 ;  /* 0x000000ff3100720c */ /* 0x000ff60003f65330 */
[----:B------:R-:W-:Y:S02]  /*6200*/  @!UPT UIADD3 URZ, UPT, UPT, URZ, URZ, URZ ;  /* 0x000000fffffff290 */ /* 0x000fe4000fffe0ff */
[----:B------:R-:W2:Y:S01]  /*6210*/  @P3 LDC.64 R2, c[0x0][0x8a8] ;  /* 0x00022a00ff023b82 */ /* 0x000ea20000000a00 */
[----:B------:R-:W-:Y:S04]  /*6220*/  @P3 IMAD R0, R50, UR36, RZ ;  /* 0x0000002432003c24 */ /* 0x000fe8000f8e02ff */
[----:B--2---:R-:W-:Y:S05]  /*6230*/  @P3 IMAD.WIDE R2, R0, 0x4, R2 ;  /* 0x0000000400023825 */ /* 0x004fea00078e0202 */
[----:B-1---5:R1:W5:Y:S02]  /*6240*/  @P3 LDG.E R24, desc[UR4][R2.64] ;  /* 0x0000000402183981 */ /* 0x022364000c1e1900 */
[----:B-1----:R-:W2:Y:S02]  /*6250*/  @!P3 LDC R24, c[0x0][0x8a0] ;  /* 0x00022800ff18bb82 */ /* 0x002ea40000000800 */
.L_x_99:
[----:B-----5:R-:W-:Y:S01]  /*6260*/  FSETP.NEU.AND P3, PT, R27, RZ, PT ;  /* 0x000000ff1b00720b */ /* 0x020fe20003f6d000 */
[----:B------:R-:W-:Y:S01]  /*6270*/  BSSY B1, `(.L_x_100) ;  /* 0x0000038000017945 */ /* 0x000fe20003800000 */
[----:B------:R-:W-:Y:S01]  /*6280*/  SEL R3, RZ, 0xffffffff, P2 ;  /* 0xffffffffff037807 */ /* 0x000fe20001000000 */
[----:B------:R-:W-:Y:S01]  /*6290*/  IMAD.MOV.U32 R74, RZ, RZ, 0x1 ;  /* 0x00000001ff4a7424 */ /* 0x000fe200078e00ff */
[----:B------:R-:W-:Y:S01]  /*62a0*/  @P1 LOP3.LUT P2, RZ, R52, 0xff, RZ, 0xc0, !PT ;  /* 0x000000ff34ff1812 */ /* 0x000fe2000784c0ff */
[----:B------:R-:W-:Y:S01]  /*62b0*/  IMAD R25, R22, 0x80, R23 ;  /* 0x0000008016197824 */ /* 0x000fe200078e0217 */
[----:B------:R-:W-:Y:S01]  /*62c0*/  @P1 SEL R0, RZ, 0xffffffff, P3 ;  /* 0xffffffffff001807 */ /* 0x000fe20001800000 */
[----:B------:R-:W-:Y:S01]  /*62d0*/  IMAD R60, R66, -0x10, R64 ;  /* 0xfffffff0423c7824 */ /* 0x000fe200078e0240 */
[----:B------:R-:W-:Y:S01]  /*62e0*/  LEA R26, R22, UR43, 0x3 ;  /* 0x0000002b161a7c11 */ /* 0x000fe2000f8e18ff */
[----:B------:R-:W-:Y:S01]  /*62f0*/  IMAD.MOV.U32 R73, RZ, RZ, RZ ;  /* 0x000000ffff497224 */ /* 0x000fe200078e00ff */
[C---:B------:R-:W-:Y:S02]  /*6300*/  @P0 SEL R0, R3.reuse, R0, !P2 ;  /* 0x0000000003000207 */ /* 0x040fe40005000000 */
[----:B------:R-:W-:Y:S02]  /*6310*/  CS2R R38, SRZ ;  /* 0x0000000000267805 */ /* 0x000fe4000001ff00 */
[----:B------:R-:W-:Y:S02]  /*6320*/  PLOP3.LUT P2, PT, PT, PT, UP1, 0x80, 0x8 ;  /* 0x000000000008781c */ /* 0x000fe40003f4f018 */
[----:B------:R-:W-:Y:S02]  /*6330*/  CS2R R36, SRZ ;  /* 0x0000000000247805 */ /* 0x000fe4000001ff00 */
[----:B------:R-:W-:Y:S02]  /*6340*/  @P1 LOP3.LUT R0, R0, 0x1, RZ, 0xc0, !PT ;  /* 0x0000000100001812 */ /* 0x000fe400078ec0ff */
[----:B------:R-:W-:Y:S02]  /*6350*/  CS2R R34, SRZ ;  /* 0x0000000000227805 */ /* 0x000fe4000001ff00 */
[----:B------:R-:W-:Y:S02]  /*6360*/  LOP3.LUT P4, R58, R52, 0xff, RZ, 0xc0, !PT ;  /* 0x000000ff343a7812 */ /* 0x000fe4000788c0ff */
[----:B------:R-:W-:Y:S02]  /*6370*/  CS2R R32, SRZ ;  /* 0x0000000000207805 */ /* 0x000fe4000001ff00 */
[----:B------:R-:W-:Y:S02]  /*6380*/  ISETP.NE.U32.OR P5, PT, R0, 0x1, !P1 ;  /* 0x000000010000780c */ /* 0x000fe40004fa5470 */
[----:B------:R-:W-:Y:S02]  /*6390*/  CS2R R42, SRZ ;  /* 0x00000000002a7805 */ /* 0x000fe4000001ff00 */
[----:B------:R-:W-:Y:S02]  /*63a0*/  SEL R2, RZ, 0xffffffff, P3 ;  /* 0xffffffffff027807 */ /* 0x000fe40001800000 */
[----:B------:R-:W-:Y:S02]  /*63b0*/  CS2R R40, SRZ ;  /* 0x0000000000287805 */ /* 0x000fe4000001ff00 */
[----:B------:R-:W-:Y:S02]  /*63c0*/  P2R R72, PR, RZ, 0x20 ;  /* 0x00000020ff487803 */ /* 0x000fe40000000000 */
[----:B------:R-:W-:Y:S02]  /*63d0*/  CS2R R46, SRZ ;  /* 0x00000000002e7805 */ /* 0x000fe4000001ff00 */
[----:B------:R-:W-:Y:S02]  /*63e0*/  CS2R R44, SRZ ;  /* 0x00000000002c7805 */ /* 0x000fe4000001ff00 */
[----:B------:R-:W-:Y:S04]  /*63f0*/  @P2 SEL R2, R3, R2, !P4 ;  /* 0x0000000203022207 */ /* 0x000fe80006000000 */
[----:B------:R-:W-:Y:S02]  /*6400*/  LOP3.LUT R2, R2, 0x1, RZ, 0xc0, !PT ;  /* 0x0000000102027812 */ /* 0x000fe400078ec0ff */
[----:B------:R-:W-:Y:S02]  /*6410*/  @P5 SHF.L.U32 R0, RZ, 0x1f, RZ ;  /* 0x0000001fff005819 */ /* 0x000fe400000006ff */
[----:B------:R-:W-:Y:S02]  /*6420*/  ISETP.NE.U32.AND P2, PT, R2, 0x1, PT ;  /* 0x000000010200780c */ /* 0x000fe40003f45070 */
[----:B------:R1:W3:Y:S02]  /*6430*/  @P5 SYNCS.PHASECHK.TRANS64.TRYWAIT P1, [UR43+0x30], R0 ;  /* 0x00003000ff0055a7 */ /* 0x0002e4000802112b */
[----:B------:R-:W-:Y:S02]  /*6440*/  P2R R75, PR, RZ, 0x4 ;  /* 0x00000004ff4b7803 */ /* 0x000fe40000000000 */
[----:B-1----:R-:W-:Y:S04]  /*6450*/  SHF.L.U32 R0, R62, 0x1f, RZ ;  /* 0x0000001f3e007819 */ /* 0x002fe800000006ff */
[----:B------:R1:W4:Y:S01]  /*6460*/  SYNCS.PHASECHK.TRANS64.TRYWAIT P0, [R26+URZ+0xa0], R0 ;  /* 0x0000a0001a0075a7 */ /* 0x00032200080011ff */
[----:B---3--:R-:W-:Y:S01]  /*6470*/  @P5 SEL R74, RZ, 0x1, !P1 ;  /* 0x00000001ff4a5807 */ /* 0x008fe20004800000 */
[----:B-1----:R-:W-:Y:S06]  /*6480*/  @!P5 BRA `(.L_x_101) ;  /* 0x000000000058d947 */ /* 0x002fec0003800000 */
[----:B------:R-:W-:Y:S01]  /*6490*/  IMAD.MOV.U32 R39, RZ, RZ, RZ ;  /* 0x000000ffff277224 */ /* 0x000fe200078e00ff */
[----:B------:R-:W-:Y:S01]  /*64a0*/  ISETP.NE.AND P1, PT, R74, RZ, PT ;  /* 0x000000ff4a00720c */ /* 0x000fe20003f25270 */
[----:B------:R-:W-:Y:S01]  /*64b0*/  BSSY B0, `(.L_x_102) ;  /* 0x000000c000007945 */ /* 0x000fe20003800000 */
[----:B------:R-:W-:Y:S02]  /*64c0*/  CS2R R46, SRZ ;  /* 0x00000000002e7805 */ /* 0x000fe4000001ff00 */
[----:B------:R-:W-:Y:S02]  /*64d0*/  CS2R R44, SRZ ;  /* 0x00000000002c7805 */ /* 0x000fe4000001ff00 */
[----:B------:R-:W-:Y:S02]  /*64e0*/  CS2R R42, SRZ ;  /* 0x00000000002a7805 */ /* 0x000fe4000001ff00 */
[----:B------:R-:W-:Y:S02]  /*64f0*/  CS2R R40, SRZ ;  /* 0x0000000000287805 */ /* 0x000fe4000001ff00 */
[----:B------:R-:W-:Y:S02]  /*6500*/  CS2R R34, SRZ ;  /* 0x0000000000227805 */ /* 0x000fe4000001ff00 */
[----:B------:R-:W-:Y:S02]  /*6510*/  CS2R R32, SRZ ;  /* 0x0000000000207805 */ /* 0x000fe4000001ff00 */
[----:B------:R-:W-:Y:S01]  /*6520*/  CS2R R36, SRZ ;  /* 0x0000000000247805 */ /* 0x000fe2000001ff00 */
[----:B------:R-:W-:Y:S06]  /*6530*/  @P1 BRA `(.L_x_103) ;  /* 0x00000000000c1947 */ /* 0x000fec0003800000 */
[----:B------:R-:W-:Y:S04]  /*6540*/  SHF.L.U32 R3, RZ, 0x1f, RZ ;  /* 0x0000001fff037819 */ /* 0x000fe800000006ff */
[----:B------:R-:W1:Y:S02]  /*6550*/  SYNCS.PHASECHK.TRANS64.TRYWAIT P1, [UR43+0x30], R3 ;  /* 0x00003003ff0075a7 */ /* 0x000e64000802112b */
[----:B-1----:R-:W-:Y:S05]  /*6560*/  @!P1 BRA `(.L_x_104) ;  /* 0x0000005800689947 */ /* 0x002fea0003800000 */
.L_x_103:
[----:B------:R-:W-:Y:S05]  /*6570*/  BSYNC B0 ;  /* 0x0000000000007941 */ /* 0x000fea0003800000 */
.L_x_102:
[----:B------:R-:W-:Y:S01]  /*6580*/  ISETP.NE.AND P1, PT, R75, RZ, PT ;  /* 0x000000ff4b00720c */ /* 0x000fe20003f25270 */
[----:B------:R-:W-:Y:S11]  /*6590*/  HFMA2 R73, -RZ, RZ, 0, 5.9604644775390625e-08 ;  /* 0x00000001ff497431 */ /* 0x000ff600000001ff */
[----:B------:R-:W-:Y:S01]  /*65a0*/  @!UPT UIADD3 URZ, UPT, UPT, URZ, URZ, URZ ;  /* 0x000000fffffff290 */ /* 0x000fe2000fffe0ff */
[----:B------:R3:W1:Y:S04]  /*65b0*/  @P1 LDS.128 R44, [R65] ;  /* 0x00000000412c1984 */ /* 0x0006680000000c00 */
[----:B------:R3:W1:Y:S04]  /*65c0*/  @P1 LDS.128 R40, [R64+0x10] ;  /* 0x0000100040281984 */ /* 0x0006680000000c00 */
[----:B------:R3:W1:Y:S04]  /*65d0*/  @P1 LDS.128 R32, [R63+0x20] ;  /* 0x000020003f201984 */ /* 0x0006680000000c00 */
[----:B------:R3:W1:Y:S02]  /*65e0*/  @P1 LDS.128 R36, [R60+0x30] ;  /* 0x000030003c241984 */ /* 0x0006640000000c00 */
.L_x_101:
[----:B------:R-:W-:Y:S05]  /*65f0*/  BSYNC B1 ;  /* 0x0000000000017941 */ /* 0x000fea0003800000 */
.L_x_100:
[----:B-1----:R-:W-:Y:S04]  /*6600*/  SHF.R.U32.HI R2, RZ, 0x15, R25 ;  /* 0x00000015ff027819 */ /* 0x002fe80000011619 */
[----:B------:R-:W-:Y:S01]  /*6610*/  LOP3.LUT P1, RZ, R2, 0x3, R53, 0x48, !PT ;  /* 0x0000000302ff7812 */ /* 0x000fe20007824835 */
[----:B------:R-:W-:Y:S01]  /*6620*/  @!UPT UIADD3 URZ, UPT, UPT, URZ, URZ, URZ ;  /* 0x000000fffffff290 */ /* 0x000fe2000fffe0ff */
[----:B----4-:R-:W-:Y:S11]  /*6630*/  @P0 BRA `(.L_x_105) ;  /* 0x0000000000080947 */ /* 0x010ff60003800000 */
[----:B------:R-:W1:Y:S02]  /*6640*/  SYNCS.PHASECHK.TRANS64.TRYWAIT P0, [R26+URZ+0xa0], R0 ;  /* 0x0000a0001a0075a7 */ /* 0x000e6400080011ff */
[----:B-1----:R-:W-:Y:S05]  /*6650*/  @!P0 BRA `(.L_x_106) ;  /* 0x0000005800448947 */ /* 0x002fea0003800000 */
.L_x_105:
[----:B------:R-:W-:Y:S05]  /*6660*/  @!P1 BRA `(.L_x_107) ;  /* 0x0000000000409947 */ /* 0x000fea0003800000 */
[----:B------:R-:W4:Y:S01]  /*6670*/  LDCU.64 UR8, c[0x4][0x70] ;  /* 0x01000e00ff0877ac */ /* 0x000f220008000a00 */
[----:B------:R-:W-:Y:S01]  /*6680*/  MOV R3, 0x0 ;  /* 0x0000000000037802 */ /* 0x000fe20000000f00 */
[----:B------:R-:W-:Y:S02]  /*6690*/  HFMA2 R12, -RZ, RZ, 0, 5.9604644775390625e-08 ;  /* 0x00000001ff0c7431 */ /* 0x000fe400000001ff */
[----:B------:R-:W-:Y:S02]  /*66a0*/  IMAD.MOV.U32 R8, RZ, RZ, 0x192 ;  /* 0x00000192ff087424 */ /* 0x000fe400078e00ff */
[----:B------:R-:W-:Y:S01]  /*66b0*/  IMAD.MOV.U32 R13, RZ, RZ, RZ ;  /* 0x000000ffff0d7224 */ /* 0x000fe200078e00ff */
[----:B------:R-:W5:Y:S01]  /*66c0*/  LDCU.64 UR6, c[0x4][0x78] ;  /* 0x01000f00ff0677ac */ /* 0x000f620008000a00 */
[----:B------:R-:W1:Y:S01]  /*66d0*/  LDC.64 R2, c[0x4][R3] ;  /* 0x0100000003027b82 */ /* 0x000e620000000a00 */
[----:B------:R-:W2:Y:S01]  /*66e0*/  LDCU.64 UR4, c[0x4][0x10] ;  /* 0x01000200ff0477ac */ /* 0x000ea20008000a00 */
[----:B----4-:R-:W-:Y:S01]  /*66f0*/  MOV R5, UR9 ;  /* 0x0000000900057c02 */ /* 0x010fe20008000f00 */
[----:B------:R-:W-:Y:S01]  /*6700*/  IMAD.U32 R4, RZ, RZ, UR8 ;  /* 0x00000008ff047e24 */ /* 0x000fe2000f8e00ff */
[----:B-----5:R-:W-:Y:S01]  /*6710*/  MOV R7, UR7 ;  /* 0x0000000700077c02 */ /* 0x020fe20008000f00 */
[----:B------:R-:W-:Y:S01]  /*6720*/  IMAD.U32 R6, RZ, RZ, UR6 ;  /* 0x00000006ff067e24 */ /* 0x000fe2000f8e00ff */
[----:B--2---:R-:W-:Y:S01]  /*6730*/  MOV R11, UR5 ;  /* 0x00000005000b7c02 */ /* 0x004fe20008000f00 */
[----:B------:R-:W-:Y:S02]  /*6740*/  IMAD.U32 R10, RZ, RZ, UR4 ;  /* 0x00000004ff0a7e24 */ /* 0x000fe4000f8e00ff */
[----:B------:R-:W-:Y:S07]  /*6750*/  LEPC R20, `(.L_x_107) ;  /* 0x000000001014794e */ /* 0x000fee0000000000 */
[----:B-1-3--:R-:W-:Y:S05]  /*6760*/  CALL.ABS.NOINC R2 ;  /* 0x0000000002007343 */ /* 0x00afea0003c00000 */
.L_x_107:
[----:B------:R-:W-:Y:S01]  /*6770*/  LOP3.LUT R20, R44, 0xffffe000, RZ, 0xc0, !PT ;  /* 0xffffe0002c147812 */ /* 0x000fe200078ec0ff */
[----:B------:R-:W-:Y:S05]  /*6780*/  WARPSYNC.ALL ;  /* 0x0000000000007948 */ /* 0x000fea0003800000 */
[----:B------:R-:W-:Y:S01]  /*6790*/  R2UR UR4, R25 ;  /* 0x00000000190472ca */ /* 0x000fe200000e0000 */
[----:B------:R-:W-:Y:S01]  /*67a0*/  BSSY.RECONVERGENT B0, `(.L_x_108) ;  /* 0x0000058000007945 */ /* 0x000fe20003800200 */
[----:B------:R-:W-:Y:S11]  /*67b0*/  ISETP.NE.AND P0, PT, R67, RZ, PT ;  /* 0x000000ff4300720c */ /* 0x000ff60003f05270 */
[----:B------:R-:W1:Y:S02]  /*67c0*/  LDTM.x16 R4, tmem[UR4] ;  /* 0x00000004000479ee */ /* 0x000e640008240000 */
[C---:B-12---:R-:W-:Y:S01]  /*67d0*/  FMUL R0, R24.reuse, R4 ;  /* 0x0000000418007220 */ /* 0x046fe20000400000 */
[C---:B------:R-:W-:Y:S01]  /*67e0*/  FMUL R2, R24.reuse, R5 ;  /* 0x0000000518027220 */ /* 0x040fe20000400000 */
[C---:B------:R-:W-:Y:S01]  /*67f0*/  FMUL R4, R24.reuse, R8 ;  /* 0x0000000818047220 */ /* 0x040fe20000400000 */
[C---:B------:R-:W-:Y:S01]  /*6800*/  FMUL R5, R24.reuse, R9 ;  /* 0x0000000918057220 */ /* 0x040fe20000400000 */
[C---:B------:R-:W-:Y:S01]  /*6810*/  FMUL R8, R24.reuse, R12 ;  /* 0x0000000c18087220 */ /* 0x040fe20000400000 */
[C---:B------:R-:W-:Y:S01]  /*6820*/  FMUL R9, R24.reuse, R13 ;  /* 0x0000000d18097220 */ /* 0x040fe20000400000 */
[C---:B------:R-:W-:Y:S01]  /*6830*/  FMUL R12, R24.reuse, R16 ;  /* 0x00000010180c7220 */ /* 0x040fe20000400000 */
[----:B------:R-:W-:Y:S01]  /*6840*/  LOP3.LUT R16, R45, 0xffffe000, RZ, 0xc0, !PT ;  /* 0xffffe0002d107812 */ /* 0x000fe200078ec0ff */
[----:B------:R-:W-:Y:S01]  /*6850*/  FMUL R13, R24, R17 ;  /* 0x00000011180d7220 */ /* 0x000fe20000400000 */
[----:B------:R-:W-:Y:S01]  /*6860*/  LOP3.LUT R17, R46, 0xffffe000, RZ, 0xc0, !PT ;  /* 0xffffe0002e117812 */ /* 0x000fe200078ec0ff */
[----:B------:R-:W-:Y:S01]  /*6870*/  FFMA R28, R27, R20, R0 ;  /* 0x000000141b1c7223 */ /* 0x000fe20000000000 */
[----:B------:R-:W-:Y:S01]  /*6880*/  LOP3.LUT R0, R47, 0xffffe000, RZ, 0xc0, !PT ;  /* 0xffffe0002f007812 */ /* 0x000fe200078ec0ff */
[C---:B------:R-:W-:Y:S01]  /*6890*/  FMUL R3, R24.reuse, R6 ;  /* 0x0000000618037220 */ /* 0x040fe20000400000 */
[C---:B------:R-:W-:Y:S01]  /*68a0*/  FMUL R6, R24.reuse, R10 ;  /* 0x0000000a18067220 */ /* 0x040fe20000400000 */
[C---:B------:R-:W-:Y:S01]  /*68b0*/  FMUL R7, R24.reuse, R7 ;  /* 0x0000000718077220 */ /* 0x040fe20000400000 */
[----:B------:R-:W-:Y:S01]  /*68c0*/  F2FP.TF32.F32.PACK_B R28, R28 ;  /* 0x0000001cff1c723e */ /* 0x000fe200024050ff */
[C---:B------:R-:W-:Y:S01]  /*68d0*/  FMUL R10, R24.reuse, R14 ;  /* 0x0000000e180a7220 */ /* 0x040fe20000400000 */
[----:B------:R-:W-:Y:S01]  /*68e0*/  FMUL R14, R24, R18 ;  /* 0x00000012180e7220 */ /* 0x000fe20000400000 */
[----:B------:R-:W-:Y:S01]  /*68f0*/  LOP3.LUT R18, R40, 0xffffe000, RZ, 0xc0, !PT ;  /* 0xffffe00028127812 */ /* 0x000fe200078ec0ff */
[----:B------:R-:W-:Y:S01]  /*6900*/  FFMA R29, R27, R16, R2 ;  /* 0x000000101b1d7223 */ /* 0x000fe20000000002 */
[----:B------:R-:W-:Y:S01]  /*6910*/  LOP3.LUT R2, R41, 0xffffe000, RZ, 0xc0, !PT ;  /* 0xffffe00029027812 */ /* 0x000fe200078ec0ff */
[----:B------:R-:W-:Y:S01]  /*6920*/  FFMA R30, R27, R17, R3 ;  /* 0x000000111b1e7223 */ /* 0x000fe20000000003 */
[----:B------:R-:W-:Y:S01]  /*6930*/  LOP3.LUT R3, R43, 0xffffe000, RZ, 0xc0, !PT ;  /* 0xffffe0002b037812 */ /* 0x000fe200078ec0ff */
[C---:B------:R-:W-:Y:S01]  /*6940*/  FFMA R31, R27.reuse, R0, R7 ;  /* 0x000000001b1f7223 */ /* 0x040fe20000000007 */
[----:B------:R-:W-:Y:S01]  /*6950*/  LOP3.LUT R0, R42, 0xffffe000, RZ, 0xc0, !PT ;  /* 0xffffe0002a007812 */ /* 0x000fe200078ec0ff */
[C---:B------:R-:W-:Y:S01]  /*6960*/  FFMA R4, R27.reuse, R18, R4 ;  /* 0x000000121b047223 */ /* 0x040fe20000000004 */
[----:B------:R-:W-:Y:S01]  /*6970*/  F2FP.TF32.F32.PACK_B R29, R29 ;  /* 0x0000001dff1d723e */ /* 0x000fe200024050ff */
[C---:B------:R-:W-:Y:S01]  /*6980*/  FFMA R5, R27.reuse, R2, R5 ;  /* 0x000000021b057223 */ /* 0x040fe20000000005 */
[----:B------:R-:W-:Y:S01]  /*6990*/  FMUL R11, R24, R11 ;  /* 0x0000000b180b7220 */ /* 0x000fe20000400000 */
[----:B------:R-:W-:Y:S01]  /*69a0*/  F2FP.TF32.F32.PACK_B R30, R30 ;  /* 0x0000001eff1e723e */ /* 0x000fe200024050ff */
[C---:B------:R-:W-:Y:S01]  /*69b0*/  FFMA R6, R27.reuse, R0, R6 ;  /* 0x000000001b067223 */ /* 0x040fe20000000006 */
[----:B------:R-:W-:Y:S01]  /*69c0*/  F2FP.TF32.F32.PACK_B R31, R31 ;  /* 0x0000001fff1f723e */ /* 0x000fe200024050ff */
[----:B------:R-:W-:Y:S01]  /*69d0*/  FFMA R7, R27, R3, R11 ;  /* 0x000000031b077223 */ /* 0x000fe2000000000b */
[----:B------:R-:W-:Y:S01]  /*69e0*/  LOP3.LUT R2, R32, 0xffffe000, RZ, 0xc0, !PT ;  /* 0xffffe00020027812 */ /* 0x000fe200078ec0ff */
[----:B------:R-:W-:Y:S01]  /*69f0*/  FMUL R15, R24, R15 ;  /* 0x0000000f180f7220 */ /* 0x000fe20000400000 */
[----:B------:R-:W-:Y:S01]  /*6a00*/  LOP3.LUT R16, R33, 0xffffe000, RZ, 0xc0, !PT ;  /* 0xffffe00021107812 */ /* 0x000fe200078ec0ff */
[----:B------:R1:W-:Y:S01]  /*6a10*/  STS.128 [R65], R28 ;  /* 0x0000001c41007388 */ /* 0x0003e20000000c00 */
[----:B------:R-:W-:Y:S01]  /*6a20*/  LOP3.LUT R0, R34, 0xffffe000, RZ, 0xc0, !PT ;  /* 0xffffe00022007812 */ /* 0x000fe200078ec0ff */
[----:B------:R-:W-:Y:S01]  /*6a30*/  FFMA R8, R27, R2, R8 ;  /* 0x000000021b087223 */ /* 0x000fe20000000008 */
[----:B------:R-:W-:Y:S01]  /*6a40*/  LOP3.LUT R2, R35, 0xffffe000, RZ, 0xc0, !PT ;  /* 0xffffe00023027812 */ /* 0x000fe200078ec0ff */
[C---:B------:R-:W-:Y:S01]  /*6a50*/  FFMA R9, R27.reuse, R16, R9 ;  /* 0x000000101b097223 */ /* 0x040fe20000000009 */
[----:B------:R-:W-:Y:S01]  /*6a60*/  F2FP.TF32.F32.PACK_B R4, R4 ;  /* 0x00000004ff04723e */ /* 0x000fe200024050ff */
[C---:B------:R-:W-:Y:S01]  /*6a70*/  FFMA R10, R27.reuse, R0, R10 ;  /* 0x000000001b0a7223 */ /* 0x040fe2000000000a */
[----:B------:R-:W-:Y:S01]  /*6a80*/  F2FP.TF32.F32.PACK_B R5, R5 ;  /* 0x00000005ff05723e */ /* 0x000fe200024050ff */
[----:B------:R-:W-:Y:S01]  /*6a90*/  FFMA R11, R27, R2, R15 ;  /* 0x000000021b0b7223 */ /* 0x000fe2000000000f */
[----:B------:R-:W-:Y:S01]  /*6aa0*/  F2FP.TF32.F32.PACK_B R6, R6 ;  /* 0x00000006ff06723e */ /* 0x000fe200024050ff */
[----:B------:R-:W-:Y:S01]  /*6ab0*/  FMUL R19, R24, R19 ;  /* 0x0000001318137220 */ /* 0x000fe20000400000 */
[----:B------:R-:W-:Y:S02]  /*6ac0*/  F2FP.TF32.F32.PACK_B R7, R7 ;  /* 0x00000007ff07723e */ /* 0x000fe400024050ff */
[----:B------:R-:W-:Y:S02]  /*6ad0*/  LOP3.LUT R3, R36, 0xffffe000, RZ, 0xc0, !PT ;  /* 0xffffe00024037812 */ /* 0x000fe400078ec0ff */
[----:B------:R-:W-:Y:S01]  /*6ae0*/  LOP3.LUT R0, R37, 0xffffe000, RZ, 0xc0, !PT ;  /* 0xffffe00025007812 */ /* 0x000fe200078ec0ff */
[----:B------:R1:W-:Y:S01]  /*6af0*/  STS.128 [R64+0x10], R4 ;  /* 0x0000100440007388 */ /* 0x0003e20000000c00 */
        /* <DEDUP_REMOVED lines=8> */
[----:B------:R-:W-:Y:S02]  /*6b80*/  F2FP.TF32.F32.PACK_B R10, R10 ;  /* 0x0000000aff0a723e */ /* 0x000fe400024050ff */
[----:B------:R-:W-:Y:S02]  /*6b90*/  F2FP.TF32.F32.PACK_B R11, R11 ;  /* 0x0000000bff0b723e */ /* 0x000fe400024050ff */
[----:B------:R-:W-:Y:S02]  /*6ba0*/  F2FP.TF32.F32.PACK_B R12, R12 ;  /* 0x0000000cff0c723e */ /* 0x000fe400024050ff */
[----:B------:R-:W-:Y:S01]  /*6bb0*/  F2FP.TF32.F32.PACK_B R13, R13 ;  /* 0x0000000dff0d723e */ /* 0x000fe200024050ff */
[----:B------:R1:W-:Y:S01]  /*6bc0*/  STS.128 [R63+0x20], R8 ;  /* 0x000020083f007388 */ /* 0x0003e20000000c00 */
[----:B------:R-:W-:Y:S02]  /*6bd0*/  F2FP.TF32.F32.PACK_B R14, R14 ;  /* 0x0000000eff0e723e */ /* 0x000fe400024050ff */
[----:B------:R-:W-:Y:S05]  /*6be0*/  F2FP.TF32.F32.PACK_B R15, R15 ;  /* 0x0000000fff0f723e */ /* 0x000fea00024050ff */
[----:B------:R1:W-:Y:S01]  /*6bf0*/  STS.128 [R60+0x30], R12 ;  /* 0x0000300c3c007388 */ /* 0x0003e20000000c00 */
[----:B------:R-:W-:Y:S01]  /*6c00*/  @!PT LDS RZ, [RZ] ;  /* 0x00000000fffff984 */ /* 0x000fe20000000800 */
[----:B------:R-:W-:Y:S01]  /*6c10*/  @!PT LDS RZ, [RZ] ;  /* 0x00000000fffff984 */ /* 0x000fe20000000800 */
[----:B------:R-:W-:Y:S01]  /*6c20*/  @!PT LDS RZ, [RZ] ;  /* 0x00000000fffff984 */ /* 0x000fe20000000800 */
[----:B------:R-:W-:Y:S01]  /*6c30*/  @!PT LDS RZ, [RZ] ;  /* 0x00000000fffff984 */ /* 0x000fe20000000800 */
[----:B------:R2:W-:Y:S07]  /*6c40*/  MEMBAR.ALL.CTA ;  /* 0x0000000000007992 */ /* 0x0005ee0000008000 */
[----:B--2---:R-:W2:Y:S02]  /*6c50*/  FENCE.VIEW.ASYNC.S ;  /* 0x00000000000073c6 */ /* 0x004ea40000000000 */
[----:B--2---:R-:W-:Y:S06]  /*6c60*/  BAR.SYNC.DEFER_BLOCKING 0x1, 0x80 ;  /* 0x0042000000007b1d */ /* 0x004fec0000010000 */
[----:B------:R-:W-:Y:S05]  /*6c70*/  @P0 BRA `(.L_x_109) ;  /* 0x0000000000280947 */ /* 0x000fea0003800000 */
[----:B------:R-:W-:Y:S01]  /*6c80*/  UIADD3 UR4, UPT, UPT, UR43, 0x200, URZ ;  /* 0x000002002b047890 */ /* 0x000fe2000fffe0ff */
[----:B------:R-:W-:Y:S05]  /*6c90*/  UMOV UR51, UR36 ;  /* 0x0000002400337c82 */ /* 0x000fea0008000000 */
[----:B------:R-:W-:Y:S01]  /*6ca0*/  MOV R57, UR4 ;  /* 0x0000000400397c02 */ /* 0x000fe20008000f00 */
[----:B------:R-:W-:Y:S03]  /*6cb0*/  UIADD3 UR4, UP0, UPT, UR54, 0x680, URZ ;  /* 0x0000068036047890 */ /* 0x000fe6000ff1e0ff */
[----:B------:R-:W-:Y:S01]  /*6cc0*/  R2UR UR48, R57 ;  /* 0x00000000393072ca */ /* 0x000fe200000e0000 */
[----:B------:R-:W-:Y:S11]  /*6cd0*/  UIADD3.X UR5, UPT, UPT, URZ, UR55, URZ, UP0, !UPT ;  /* 0x00000037ff057290 */ /* 0x000ff600087fe4ff */
[----:B------:R-:W-:Y:S01]  /*6ce0*/  @!UPT UIADD3 URZ, UPT, UPT, URZ, URZ, URZ ;  /* 0x000000fffffff290 */ /* 0x000fe2000fffe0ff */
[----:B------:R2:W-:Y:S01]  /*6cf0*/  UTMASTG.3D [UR48], [UR4] ;  /* 0x00000030040073b5 */ /* 0x0005e20008010000 */
[----:B------:R0:W-:Y:S01]  /*6d00*/  UTMACMDFLUSH ;  /* 0x00000000000079b7 */ /* 0x0001e20000000000 */
[----:B--2---:R-:W-:Y:S04]  /*6d10*/  DEPBAR.LE SB0, 0x1 ;  /* 0x000080400000791a */ /* 0x004fe80000000000 */
.L_x_109:
[----:B------:R-:W-:Y:S05]  /*6d20*/  BSYNC.RECONVERGENT B0 ;  /* 0x0000000000007941 */ /* 0x000fea0003800200 */
.L_x_108:
[----:B------:R-:W-:Y:S01]  /*6d30*/  BAR.SYNC.DEFER_BLOCKING 0x1, 0x80 ;  /* 0x0042000000007b1d */ /* 0x000fe20000010000 */
[----:B------:R-:W-:Y:S01]  /*6d40*/  ISETP.NE.AND P1, PT, R72, RZ, PT ;  /* 0x000000ff4800720c */ /* 0x000fe20003f25270 */
[----:B------:R-:W-:Y:S01]  /*6d50*/  UISETP.NE.AND UP0, UPT, UR53, URZ, UPT ;  /* 0x000000ff3500728c */ /* 0x000fe2000bf05270 */
[----:B------:R-:W-:Y:S11]  /*6d60*/  LEA R2, R73, UR43, 0x3 ;  /* 0x0000002b49027c11 */ /* 0x000ff6000f8e18ff */
[----:B------:R-:W-:Y:S01]  /*6d70*/  @P1 SHF.L.U32 R3, RZ, 0x1f, RZ ;  /* 0x0000001fff031819 */ /* 0x000fe200000006ff */
[----:B------:R-:W-:Y:S06]  /*6d80*/  BRA.U !UP0, `(.L_x_110) ;  /* 0x0000000108247547 */ /* 0x000fec000b800000 */
[----:B-1----:R-:W-:Y:S01]  /*6d90*/  IMAD.U32 R4, RZ, RZ, UR47 ;  /* 0x0000002fff047e24 */ /* 0x002fe2000f8e00ff */
[----:B------:R-:W-:Y:S01]  /*6da0*/  MOV R0, UR52 ;  /* 0x0000003400007c02 */ /* 0x000fe20008000f00 */
[----:B------:R-:W-:Y:S03]  /*6db0*/  UIADD3 UR4, UPT, UPT, UR47, 0x1, URZ ;  /* 0x000000012f047890 */ /* 0x000fe6000fffe0ff */
[----:B------:R-:W-:Y:S01]  /*6dc0*/  @P1 LEA R4, R4, UR43, 0x3 ;  /* 0x0000002b04041c11 */ /* 0x000fe2000f8e18ff */
[----:B------:R-:W-:Y:S04]  /*6dd0*/  UISETP.NE.AND UP0, UPT, UR4, 0x4, UPT ;  /* 0x000000040400788c */ /* 0x000fe8000bf05270 */
[----:B------:R-:W-:Y:S01]  /*6de0*/  @P1 VIADD R4, R4, 0x50 ;  /* 0x0000005004041836 */ /* 0x000fe20000000000 */
[----:B------:R-:W-:Y:S04]  /*6df0*/  USEL UR47, UR4, URZ, UP0 ;  /* 0x000000ff042f7287 */ /* 0x000fe80008000000 */
[----:B------:R-:W-:Y:S04]  /*6e00*/  @P1 PRMT R0, R0, 0x654, R4 ;  /* 0x0000065400001816 */ /* 0x000fe80000000004 */
[----:B------:R2:W-:Y:S04]  /*6e10*/  @P1 SYNCS.ARRIVE.TRANS64.RED.A1T0 RZ, [R0+URZ], RZ ;  /* 0x000000ff00ff19a7 */ /* 0x0005e800081004ff */
.L_x_110:
[----:B------:R-:W4:Y:S01]  /*6e20*/  @P1 SYNCS.PHASECHK.TRANS64.TRYWAIT P0, [R2+URZ+0x30], R3 ;  /* 0x00003003020015a7 */ /* 0x000f2200080011ff */
[----:B------:R-:W-:Y:S01]  /*6e30*/  BSSY B1, `(.L_x_111) ;  /* 0x0000016000017945 */ /* 0x000fe20003800000 */
[----:B----4-:R-:W-:Y:S03]  /*6e40*/  @P1 SEL R74, RZ, 0x1, !P0 ;  /* 0x00000001ff4a1807 */ /* 0x010fe60004000000 */
[----:B------:R-:W-:Y:S05]  /*6e50*/  @!P1 BRA `(.L_x_112) ;  /* 0x00000000004c9947 */ /* 0x000fea0003800000 */
[----:B------:R-:W-:Y:S01]  /*6e60*/  ISETP.NE.AND P0, PT, R74, RZ, PT ;  /* 0x000000ff4a00720c */ /* 0x000fe20003f05270 */
[----:B------:R-:W-:Y:S01]  /*6e70*/  BSSY B0, `(.L_x_113) ;  /* 0x000000b000007945 */ /* 0x000fe20003800000 */
[----:B------:R-:W-:Y:S11]  /*6e80*/  ISETP.NE.AND P1, PT, R75, RZ, PT ;  /* 0x000000ff4b00720c */ /* 0x000ff60003f25270 */
[----:B------:R-:W-:Y:S02]  /*6e90*/  @!UPT UIADD3 URZ, UPT, UPT, URZ, URZ, URZ ;  /* 0x000000fffffff290 */ /* 0x000fe4000fffe0ff */
[C---:B-1----:R-:W-:Y:S01]  /*6ea0*/  @P1 IMAD R6, R73.reuse, 0x2000, R65 ;  /* 0x0000200049061824 */ /* 0x042fe200078e0241 */
[C---:B------:R-:W-:Y:S01]  /*6eb0*/  @P1 LEA R4, R73.reuse, R63, 0xd ;  /* 0x0000003f49041211 */ /* 0x040fe200078e68ff */
[C---:B------:R-:W-:Y:S02]  /*6ec0*/  @P1 IMAD R5, R73.reuse, 0x2000, R64 ;  /* 0x0000200049051824 */ /* 0x040fe400078e0240 */
[----:B------:R-:W-:Y:S01]  /*6ed0*/  @P1 IMAD R3, R73, 0x2000, R60 ;  /* 0x0000200049031824 */ /* 0x000fe200078e023c */
[----:B------:R-:W-:Y:S06]  /*6ee0*/  @P0 BRA `(.L_x_114) ;  /* 0x00000000000c0947 */ /* 0x000fec0003800000 */
[----:B--2---:R-:W-:Y:S04]  /*6ef0*/  SHF.L.U32 R0, RZ, 0x1f, RZ ;  /* 0x0000001fff007819 */ /* 0x004fe800000006ff */
[----:B------:R-:W1:Y:S02]  /*6f00*/  SYNCS.PHASECHK.TRANS64.TRYWAIT P0, [R2+URZ+0x30], R0 ;  /* 0x00003000020075a7 */ /* 0x000e6400080011ff */
[----:B-1----:R-:W-:Y:S05]  /*6f10*/  @!P0 BRA `(.L_x_115) ;  /* 0x0000005000288947 */ /* 0x002fea0003800000 */
.L_x_114:
[----:B------:R-:W-:Y:S05]  /*6f20*/  BSYNC B0 ;  /* 0x0000000000007941 */ /* 0x000fea0003800000 */
.L_x_113:
[----:B------:R-:W-:Y:S02]  /*6f30*/  ISETP.NE.AND P0, PT, R75, RZ, PT ;  /* 0x000000ff4b00720c */ /* 0x000fe40003f05270 */
[----:B------:R-:W-:Y:S11]  /*6f40*/  IADD3 R73, PT, PT, R73, 0x1, RZ ;  /* 0x0000000149497810 */ /* 0x000ff60007ffe0ff */
[----:B------:R4:W1:Y:S04]  /*6f50*/  @P0 LDS.128 R44, [R6] ;  /* 0x00000000062c0984 */ /* 0x0008680000000c00 */
[----:B------:R4:W1:Y:S04]  /*6f60*/  @P0 LDS.128 R40, [R5+0x10] ;  /* 0x0000100005280984 */ /* 0x0008680000000c00 */
[----:B------:R4:W1:Y:S04]  /*6f70*/  @P0 LDS.128 R32, [R4+0x20] ;  /* 0x0000200004200984 */ /* 0x0008680000000c00 */
[----:B------:R4:W1:Y:S02]  /*6f80*/  @P0 LDS.128 R36, [R3+0x30] ;  /* 0x0000300003240984 */ /* 0x0008640000000c00 */
.L_x_112:
[----:B------:R-:W-:Y:S05]  /*6f90*/  BSYNC B1 ;  /* 0x0000000000017941 */ /* 0x000fea0003800000 */
.L_x_111:
[----:B-12---:R-:W-:Y:S05]  /*6fa0*/  VIADD R0, R25, 0x10 ;  /* 0x0000001019007836 */ /* 0x006fea0000000000 */
[----:B------:R-:W-:Y:S04]  /*6fb0*/  SHF.R.U32.HI R0, RZ, 0x15, R0 ;  /* 0x00000015ff007819 */ /* 0x000fe80000011600 */
[----:B------:R-:W-:Y:S11]  /*6fc0*/  LOP3.LUT P0, RZ, R0, 0x3, R53, 0x48, !PT ;  /* 0x0000000300ff7812 */ /* 0x000ff60007804835 */
[----:B------:R-:W-:Y:S02]  /*6fd0*/  @!UPT UIADD3 URZ, UPT, UPT, URZ, URZ, URZ ;  /* 0x000000fffffff290 */ /* 0x000fe4000fffe0ff */
[----:B------:R-:W-:Y:S05]  /*6fe0*/  @!P0 BRA `(.L_x_116) ;  /* 0x0000000000408947 */ /* 0x000fea0003800000 */
[----:B------:R-:W1:Y:S01]  /*6ff0*/  LDCU.64 UR8, c[0x4][0x70] ;  /* 0x01000e00ff0877ac */ /* 0x000e620008000a00 */
[----:B----4-:R-:W-:Y:S01]  /*7000*/  MOV R3, 0x0 ;  /* 0x0000000000037802 */ /* 0x010fe20000000f00 */
[----:B------:R-:W-:Y:S02]  /*7010*/  HFMA2 R12, -RZ, RZ, 0, 5.9604644775390625e-08 ;  /* 0x00000001ff0c7431 */ /* 0x000fe400000001ff */
[----:B------:R-:W-:Y:S02]  /*7020*/  IMAD.MOV.U32 R8, RZ, RZ, 0x192 ;  /* 0x00000192ff087424 */ /* 0x000fe400078e00ff */
[----:B------:R-:W-:Y:S01]  /*7030*/  IMAD.MOV.U32 R13, RZ, RZ, RZ ;  /* 0x000000ffff0d7224 */ /* 0x000fe200078e00ff */
[----:B------:R-:W2:Y:S01]  /*7040*/  LDCU.64 UR6, c[0x4][0x78] ;  /* 0x01000f00ff0677ac */ /* 0x000ea20008000a00 */
[----:B------:R-:W4:Y:S01]  /*7050*/  LDC.64 R2, c[0x4][R3] ;  /* 0x0100000003027b82 */ /* 0x000f220000000a00 */
[----:B------:R-:W5:Y:S01]  /*7060*/  LDCU.64 UR4, c[0x4][0x10] ;  /* 0x01000200ff0477ac */ /* 0x000f620008000a00 */
[----:B-1----:R-:W-:Y:S01]  /*7070*/  MOV R5, UR9 ;  /* 0x0000000900057c02 */ /* 0x002fe20008000f00 */
[----:B------:R-:W-:Y:S01]  /*7080*/  IMAD.U32 R4, RZ, RZ, UR8 ;  /* 0x00000008ff047e24 */ /* 0x000fe2000f8e00ff */
[----:B--2---:R-:W-:Y:S01]  /*7090*/  MOV R7, UR7 ;  /* 0x0000000700077c02 */ /* 0x004fe20008000f00 */
[----:B------:R-:W-:Y:S01]  /*70a0*/  IMAD.U32 R6, RZ, RZ, UR6 ;  /* 0x00000006ff067e24 */ /* 0x000fe2000f8e00ff */
[----:B-----5:R-:W-:Y:S01]  /*70b0*/  MOV R11, UR5 ;  /* 0x00000005000b7c02 */ /* 0x020fe20008000f00 */
[----:B------:R-:W-:Y:S02]  /*70c0*/  IMAD.U32 R10, RZ, RZ, UR4 ;  /* 0x00000004ff0a7e24 */ /* 0x000fe4000f8e00ff */
[----:B------:R-:W-:Y:S07]  /*70d0*/  LEPC R20, `(.L_x_116) ;  /* 0x000000001014794e */ /* 0x000fee0000000000 */
[----:B---34-:R-:W-:Y:S05]  /*70e0*/  CALL.ABS.NOINC R2 ;  /* 0x0000000002007343 */ /* 0x018fea0003c00000 */
.L_x_116:
[----:B------:R-:W-:Y:S01]  /*70f0*/  ISETP.NE.AND P6, PT, R72, RZ, PT ;  /* 0x000000ff4800720c */ /* 0x000fe20003fc5270 */
[----:B------:R-:W-:Y:S05]  /*7100*/  WARPSYNC.ALL ;  /* 0x0000000000007948 */ /* 0x000fea0003800000 */
[----:B------:R-:W-:Y:S01]  /*7110*/  R2UR UR4, R25 ;  /* 0x00000000190472ca */ /* 0x000fe200000e0000 */
[----:B------:R-:W-:Y:S01]  /*7120*/  IMAD.U32 R0, RZ, RZ, UR47 ;  /* 0x0000002fff007e24 */ /* 0x000fe2000f8e00ff */
[----:B------:R-:W-:Y:S01]  /*7130*/  LOP3.LUT R20, R44, 0xffffe000, RZ, 0xc0, !PT ;  /* 0xffffe0002c147812 */ /* 0x000fe200078ec0ff */
[----:B------:R-:W-:Y:S01]  /*7140*/  IMAD.U32 R21, RZ, RZ, UR52 ;  /* 0x00000034ff157e24 */ /* 0x000fe2000f8e00ff */
[----:B------:R-:W-:Y:S01]  /*7150*/  ISETP.NE.AND P0, PT, R67, RZ, PT ;  /* 0x000000ff4300720c */ /* 0x000fe20003f05270 */
[----:B------:R-:W-:Y:S02]  /*7160*/  BSSY.RECONVERGENT B0, `(.L_x_117) ;  /* 0x000005b000007945 */ /* 0x000fe40003800200 */
[----:B------:R-:W-:Y:S05]  /*7170*/  @P6 LEA R0, R0, UR43, 0x3 ;  /* 0x0000002b00006c11 */ /* 0x000fea000f8e18ff */
[----:B------:R-:W-:Y:S01]  /*7180*/  @P6 VIADD R0, R0, 0x50 ;  /* 0x0000005000006836 */ /* 0x000fe20000000000 */
[----:B----4-:R-:W1:Y:S04]  /*7190*/  LDTM.x16 R4, tmem[UR4+0x10] ;  /* 0x00001004000479ee */ /* 0x010e680008240000 */
[----:B------:R-:W-:Y:S01]  /*71a0*/  @P6 PRMT R21, R21, 0x654, R0 ;  /* 0x0000065415156816 */ /* 0x000fe20000000000 */
[C---:B-1----:R-:W-:Y:S01]  /*71b0*/  FMUL R0, R24.reuse, R4 ;  /* 0x0000000418007220 */ /* 0x042fe20000400000 */
[C---:B------:R-:W-:Y:S01]  /*71c0*/  FMUL R4, R24.reuse, R8 ;  /* 0x0000000818047220 */ /* 0x040fe20000400000 */
[C---:B------:R-:W-:Y:S01]  /*71d0*/  FMUL R8, R24.reuse, R12 ;  /* 0x0000000c18087220 */ /* 0x040fe20000400000 */
[C---:B------:R-:W-:Y:S01]  /*71e0*/  FMUL R12, R24.reuse, R16 ;  /* 0x00000010180c7220 */ /* 0x040fe20000400000 */
[----:B------:R-:W-:Y:S01]  /*71f0*/  LOP3.LUT R16, R45, 0xffffe000, RZ, 0xc0, !PT ;  /* 0xffffe0002d107812 */ /* 0x000fe200078ec0ff */
[C---:B------:R-:W-:Y:S01]  /*7200*/  FMUL R2, R24.reuse, R5 ;  /* 0x0000000518027220 */ /* 0x040fe20000400000 */
[C---:B------:R-:W-:Y:S01]  /*7210*/  FMUL R3, R24.reuse, R6 ;  /* 0x0000000618037220 */ /* 0x040fe20000400000 */
[----:B------:R-:W-:Y:S01]  /*7220*/  FMUL R5, R24, R9 ;  /* 0x0000000918057220 */ /* 0x000fe20000400000 */
[----:B------:R-:W-:Y:S01]  /*7230*/  FFMA R28, R27, R20, R0 ;  /* 0x000000141b1c7223 */ /* 0x000fe20000000000 */
[----:B------:R-:W-:Y:S01]  /*7240*/  LOP3.LUT R0, R46, 0xffffe000, RZ, 0xc0, !PT ;  /* 0xffffe0002e007812 */ /* 0x000fe200078ec0ff */
[C---:B------:R-:W-:Y:S01]  /*7250*/  FMUL R6, R24.reuse, R10 ;  /* 0x0000000a18067220 */ /* 0x040fe20000400000 */
[C---:B------:R-:W-:Y:S01]  /*7260*/  FMUL R9, R24.reuse, R13 ;  /* 0x0000000d18097220 */ /* 0x040fe20000400000 */
[C---:B------:R-:W-:Y:S01]  /*7270*/  FMUL R10, R24.reuse, R14 ;  /* 0x0000000e180a7220 */ /* 0x040fe20000400000 */
[----:B------:R-:W-:Y:S01]  /*7280*/  F2FP.TF32.F32.PACK_B R28, R28 ;  /* 0x0000001cff1c723e */ /* 0x000fe200024050ff */
[C---:B------:R-:W-:Y:S01]  /*7290*/  FMUL R13, R24.reuse, R17 ;  /* 0x00000011180d7220 */ /* 0x040fe20000400000 */
[----:B------:R-:W-:Y:S01]  /*72a0*/  LOP3.LUT R17, R47, 0xffffe000, RZ, 0xc0, !PT ;  /* 0xffffe0002f117812 */ /* 0x000fe200078ec0ff */
[----:B------:R-:W-:Y:S01]  /*72b0*/  FMUL R14, R24, R18 ;  /* 0x00000012180e7220 */ /* 0x000fe20000400000 */
[----:B------:R-:W-:Y:S01]  /*72c0*/  LOP3.LUT R18, R40, 0xffffe000, RZ, 0xc0, !PT ;  /* 0xffffe00028127812 */ /* 0x000fe200078ec0ff */
[----:B------:R-:W-:Y:S01]  /*72d0*/  FFMA R29, R27, R16, R2 ;  /* 0x000000101b1d7223 */ /* 0x000fe20000000002 */
[----:B------:R-:W-:Y:S01]  /*72e0*/  LOP3.LUT R2, R41, 0xffffe000, RZ, 0xc0, !PT ;  /* 0xffffe00029027812 */ /* 0x000fe200078ec0ff */
[----:B------:R-:W-:Y:S01]  /*72f0*/  FMUL R7, R24, R7 ;  /* 0x0000000718077220 */ /* 0x000fe20000400000 */
[----:B------:R-:W-:Y:S01]  /*7300*/  LOP3.LUT R16, R33, 0xffffe000, RZ, 0xc0, !PT ;  /* 0xffffe00021107812 */ /* 0x000fe200078ec0ff */
[C---:B------:R-:W-:Y:S01]  /*7310*/  FFMA R30, R27.reuse, R0, R3 ;  /* 0x000000001b1e7223 */ /* 0x040fe20000000003 */
[----:B------:R-:W-:Y:S01]  /*7320*/  LOP3.LUT R0, R42, 0xffffe000, RZ, 0xc0, !PT ;  /* 0xffffe0002a007812 */ /* 0x000fe200078ec0ff */
[C---:B------:R-:W-:Y:S01]  /*7330*/  FFMA R31, R27.reuse, R17, R7 ;  /* 0x000000111b1f7223 */ /* 0x040fe20000000007 */
[----:B------:R-:W-:Y:S01]  /*7340*/  F2FP.TF32.F32.PACK_B R29, R29 ;  /* 0x0000001dff1d723e */ /* 0x000fe200024050ff */
[C---:B------:R-:W-:Y:S01]  /*7350*/  FFMA R4, R27.reuse, R18, R4 ;  /* 0x000000121b047223 */ /* 0x040fe20000000004 */
[----:B------:R-:W-:Y:S01]  /*7360*/  F2FP.TF32.F32.PACK_B R30, R30 ;  /* 0x0000001eff1e723e */ /* 0x000fe200024050ff */
[----:B------:R-:W-:Y:S01]  /*7370*/  FFMA R5, R27, R2, R5 ;  /* 0x000000021b057223 */ /* 0x000fe20000000005 */
[----:B------:R-:W-:Y:S01]  /*7380*/  LOP3.LUT R2, R43, 0xffffe000, RZ, 0xc0, !PT ;  /* 0xffffe0002b027812 */ /* 0x000fe200078ec0ff */
[----:B------:R-:W-:Y:S01]  /*7390*/  FMUL R11, R24, R11 ;  /* 0x0000000b180b7220 */ /* 0x000fe20000400000 */
[----:B------:R-:W-:Y:S01]  /*73a0*/  F2FP.TF32.F32.PACK_B R31, R31 ;  /* 0x0000001fff1f723e */ /* 0x000fe200024050ff */
[C---:B------:R-:W-:Y:S01]  /*73b0*/  FFMA R6, R27.reuse, R0, R6 ;  /* 0x000000001b067223 */ /* 0x040fe20000000006 */
[----:B------:R-:W-:Y:S01]  /*73c0*/  LOP3.LUT R3, R32, 0xffffe000, RZ, 0xc0, !PT ;  /* 0xffffe00020037812 */ /* 0x000fe200078ec0ff */
[----:B------:R-:W-:Y:S01]  /*73d0*/  FFMA R7, R27, R2, R11 ;  /* 0x000000021b077223 */ /* 0x000fe2000000000b */
[----:B------:R-:W-:Y:S01]  /*73e0*/  F2FP.TF32.F32.PACK_B R4, R4 ;  /* 0x00000004ff04723e */ /* 0x000fe200024050ff */
[----:B------:R1:W-:Y:S01]  /*73f0*/  STS.128 [R65+0x2000], R28 ;  /* 0x0020001c41007388 */ /* 0x0003e20000000c00 */
[----:B------:R-:W-:Y:S01]  /*7400*/  LOP3.LUT R0, R34, 0xffffe000, RZ, 0xc0, !PT ;  /* 0xffffe00022007812 */ /* 0x000fe200078ec0ff */
[----:B------:R-:W-:Y:S01]  /*7410*/  FMUL R15, R24, R15 ;  /* 0x0000000f180f7220 */ /* 0x000fe20000400000 */
[----:B------:R-:W-:Y:S01]  /*7420*/  LOP3.LUT R2, R35, 0xffffe000, RZ, 0xc0, !PT ;  /* 0xffffe00023027812 */ /* 0x000fe200078ec0ff */
[C---:B------:R-:W-:Y:S01]  /*7430*/  FFMA R8, R27.reuse, R3, R8 ;  /* 0x000000031b087223 */ /* 0x040fe20000000008 */
[----:B------:R-:W-:Y:S01]  /*7440*/  F2FP.TF32.F32.PACK_B R5, R5 ;  /* 0x00000005ff05723e */ /* 0x000fe200024050ff */
[C---:B------:R-:W-:Y:S01]  /*7450*/  FFMA R9, R27.reuse, R16, R9 ;  /* 0x000000101b097223 */ /* 0x040fe20000000009 */
[----:B------:R-:W-:Y:S01]  /*7460*/  F2FP.TF32.F32.PACK_B R6, R6 ;  /* 0x00000006ff06723e */ /* 0x000fe200024050ff */
[C---:B------:R-:W-:Y:S01]  /*7470*/  FFMA R10, R27.reuse, R0, R10 ;  /* 0x000000001b0a7223 */ /* 0x040fe2000000000a */
[----:B------:R-:W-:Y:S01]  /*7480*/  F2FP.TF32.F32.PACK_B R7, R7 ;  /* 0x00000007ff07723e */ /* 0x000fe200024050ff */
[----:B------:R-:W-:Y:S01]  /*7490*/  FFMA R11, R27, R2, R15 ;  /* 0x000000021b0b7223 */ /* 0x000fe2000000000f */
[----:B------:R-:W-:Y:S01]  /*74a0*/  LOP3.LUT R0, R36, 0xffffe000, RZ, 0xc0, !PT ;  /* 0xffffe00024007812 */ /* 0x000fe200078ec0ff */
[----:B------:R-:W-:Y:S01]  /*74b0*/  FMUL R19, R24, R19 ;  /* 0x0000001318137220 */ /* 0x000fe20000400000 */
        /* <DEDUP_REMOVED lines=16> */
[----:B------:R-:W-:Y:S02]  /*75c0*/  F2FP.TF32.F32.PACK_B R15, R15 ;  /* 0x0000000fff0f723e */ /* 0x000fe400024050ff */
[----:B------:R-:W-:Y:S02]  /*75d0*/  LEA R0, R73, UR43, 0x3 ;  /* 0x0000002b49007c11 */ /* 0x000fe4000f8e18ff */
[----:B------:R-:W-:Y:S01]  /*75e0*/  @P6 SHF.L.U32 R2, RZ, 0x1f, RZ ;  /* 0x0000001fff026819 */ /* 0x000fe200000006ff */
        /* <DEDUP_REMOVED lines=9> */
[----:B------:R-:W-:Y:S02]  /*7680*/  UIADD3 UR4, UP0, UPT, UR54, 0x680, URZ ;  /* 0x0000068036047890 */ /* 0x000fe4000ff1e0ff */
[----:B------:R-:W-:Y:S02]  /*7690*/  UIADD3 UR9, UPT, UPT, UR49, 0x10, URZ ;  /* 0x0000001031097890 */ /* 0x000fe4000fffe0ff */
[----:B------:R-:W-:Y:S02]  /*76a0*/  UIADD3 UR8, UPT, UPT, UR43, 0x2200, URZ ;  /* 0x000022002b087890 */ /* 0x000fe4000fffe0ff */
[----:B------:R-:W-:Y:S01]  /*76b0*/  UIADD3.X UR5, UPT, UPT, URZ, UR55, URZ, UP0, !UPT ;  /* 0x00000037ff057290 */ /* 0x000fe200087fe4ff */
[----:B------:R-:W-:Y:S01]  /*76c0*/  UMOV UR10, UR50 ;  /* 0x00000032000a7c82 */ /* 0x000fe20008000000 */
[----:B------:R-:W-:Y:S07]  /*76d0*/  UMOV UR11, UR36 ;  /* 0x00000024000b7c82 */ /* 0x000fee0008000000 */
[----:B------:R2:W-:Y:S01]  /*76e0*/  UTMASTG.3D [UR8], [UR4] ;  /* 0x00000008040073b5 */ /* 0x0005e20008010000 */
[----:B------:R0:W-:Y:S01]  /*76f0*/  UTMACMDFLUSH ;  /* 0x00000000000079b7 */ /* 0x0001e20000000000 */
[----:B--2---:R-:W-:Y:S04]  /*7700*/  DEPBAR.LE SB0, 0x1 ;  /* 0x000080400000791a */ /* 0x004fe80000000000 */
.L_x_118:
[----:B------:R-:W-:Y:S05]  /*7710*/  BSYNC.RECONVERGENT B0 ;  /* 0x0000000000007941 */ /* 0x000fea0003800200 */
.L_x_117:
[----:B------:R-:W-:Y:S01]  /*7720*/  BAR.SYNC.DEFER_BLOCKING 0x1, 0x80 ;  /* 0x0042000000007b1d */ /* 0x000fe20000010000 */
[----:B------:R-:W-:Y:S04]  /*7730*/  UIADD3 UR4, UPT, UPT, UR47, 0x1, URZ ;  /* 0x000000012f047890 */ /* 0x000fe8000fffe0ff */
[----:B------:R-:W-:Y:S04]  /*7740*/  UISETP.NE.AND UP0, UPT, UR4, 0x4, UPT ;  /* 0x000000040400788c */ /* 0x000fe8000bf05270 */
[----:B------:R-:W-:Y:S01]  /*7750*/  USEL UR46, UR4, URZ, UP0 ;  /* 0x000000ff042e7287 */ /* 0x000fe20008000000 */
[----:B------:R2:W-:Y:S01]  /*7760*/  @P6 SYNCS.ARRIVE.TRANS64.RED.A1T0 RZ, [R21+URZ], RZ ;  /* 0x000000ff15ff69a7 */ /* 0x0005e200081004ff */
[----:B------:R-:W-:Y:S01]  /*7770*/  BSSY B1, `(.L_x_119) ;  /* 0x0000017000017945 */ /* 0x000fe20003800000 */
[----:B------:R-:W4:Y:S02]  /*7780*/  @P6 SYNCS.PHASECHK.TRANS64.TRYWAIT P0, [R0+URZ+0x30], R2 ;  /* 0x00003002000065a7 */ /* 0x000f2400080011ff */
[----:B----4-:R-:W-:Y:S01]  /*7790*/  @P6 SEL R74, RZ, 0x1, !P0 ;  /* 0x00000001ff4a6807 */ /* 0x010fe20004000000 */
[----:B--2---:R-:W-:Y:S06]  /*77a0*/  @!P6 BRA `(.L_x_120) ;  /* 0x00000000004ce947 */ /* 0x004fec0003800000 */
        /* <DEDUP_REMOVED lines=9> */
[----:B------:R-:W-:Y:S04]  /*7840*/  SHF.L.U32 R6, RZ, 0x1f, RZ ;  /* 0x0000001fff067819 */ /* 0x000fe800000006ff */
[----:B------:R-:W1:Y:S02]  /*7850*/  SYNCS.PHASECHK.TRANS64.TRYWAIT P0, [R0+URZ+0x30], R6 ;  /* 0x00003006000075a7 */ /* 0x000e6400080011ff */
[----:B-1----:R-:W-:Y:S05]  /*7860*/  @!P0 BRA `(.L_x_123) ;  /* 0x0000004400e88947 */ /* 0x002fea0003800000 */
.L_x_122:
[----:B------:R-:W-:Y:S05]  /*7870*/  BSYNC B0 ;  /* 0x0000000000007941 */ /* 0x000fea0003800000 */
.L_x_121:
[----:B------:R-:W-:Y:S02]  /*7880*/  ISETP.NE.AND P0, PT, R75, RZ, PT ;  /* 0x000000ff4b00720c */ /* 0x000fe40003f05270 */
[----:B------:R-:W-:Y:S11]  /*7890*/  IADD3 R73, PT, PT, R73, 0x1, RZ ;  /* 0x0000000149497810 */ /* 0x000ff60007ffe0ff */
[----:B------:R2:W4:Y:S04]  /*78a0*/  @P0 LDS.128 R44, [R5] ;  /* 0x00000000052c0984 */ /* 0x0005280000000c00 */
[----:B------:R2:W1:Y:S04]  /*78b0*/  @P0 LDS.128 R40, [R4+0x10] ;  /* 0x0000100004280984 */ /* 0x0004680000000c00 */
[----:B------:R2:W1:Y:S04]  /*78c0*/  @P0 LDS.128 R32, [R3+0x20] ;  /* 0x0000200003200984 */ /* 0x0004680000000c00 */
[----:B------:R2:W1:Y:S02]  /*78d0*/  @P0 LDS.128 R36, [R2+0x30] ;  /* 0x0000300002240984 */ /* 0x0004640000000c00 */
.L_x_120:
[----:B------:R-:W-:Y:S05]  /*78e0*/  BSYNC B1 ;  /* 0x0000000000017941 */ /* 0x000fea0003800000 */
.L_x_119:
[----:B-1----:R-:W-:Y:S05]  /*78f0*/  VIADD R0, R25, 0x20 ;  /* 0x0000002019007836 */ /* 0x002fea0000000000 */
[----:B------:R-:W-:Y:S04]  /*7900*/  SHF.R.U32.HI R0, RZ, 0x15, R0 ;  /* 0x00000015ff007819 */ /* 0x000fe80000011600 */
[----:B------:R-:W-:Y:S11]  /*7910*/  LOP3.LUT P0, RZ, R0, 0x3, R53, 0x48, !PT ;  /* 0x0000000300ff7812 */ /* 0x000ff60007804835 */
[----:B------:R-:W-:Y:S02]  /*7920*/  @!UPT UIADD3 URZ, UPT, UPT, URZ, URZ, URZ ;  /* 0x000000fffffff290 */ /* 0x000fe4000fffe0ff */
[----:B------:R-:W-:Y:S05]  /*7930*/  @!P0 BRA `(.L_x_124) ;  /* 0x0000000000408947 */ /* 0x000fea0003800000 */
[----:B------:R-:W1:Y:S01]  /*7940*/  LDCU.64 UR8, c[0x4][0x70] ;  /* 0x01000e00ff0877ac */ /* 0x000e620008000a00 */
[----:B--2---:R-:W-:Y:S01]  /*7950*/  MOV R3, 0x0 ;  /* 0x0000000000037802 */ /* 0x004fe20000000f00 */
[----:B------:R-:W-:Y:S02]  /*7960*/  HFMA2 R12, -RZ, RZ, 0, 5.9604644775390625e-08 ;  /* 0x00000001ff0c7431 */ /* 0x000fe400000001ff */
[----:B------:R-:W-:Y:S02]  /*7970*/  IMAD.MOV.U32 R8, RZ, RZ, 0x192 ;  /* 0x00000192ff087424 */ /* 0x000fe400078e00ff */
[----:B------:R-:W-:Y:S01]  /*7980*/  IMAD.MOV.U32 R13, RZ, RZ, RZ ;  /* 0x000000ffff0d7224 */ /* 0x000fe200078e00ff */
[----:B------:R-:W2:Y:S01]  /*7990*/  LDCU.64 UR6, c[0x4][0x78] ;  /* 0x01000f00ff0677ac */ /* 0x000ea20008000a00 */
[----:B------:R-:W3:Y:S01]  /*79a0*/  LDC.64 R2, c[0x4][R3] ;  /* 0x0100000003027b82 */ /* 0x000ee20000000a00 */
        /* <DEDUP_REMOVED lines=9> */
.L_x_124:
[----:B------:R-:W-:Y:S01]  /*7a40*/  ISETP.NE.AND P6, PT, R72, RZ, PT ;  /* 0x000000ff4800720c */ /* 0x000fe20003fc5270 */
[----:B------:R-:W-:Y:S05]  /*7a50*/  WARPSYNC.ALL ;  /* 0x0000000000007948 */ /* 0x000fea0003800000 */
[----:B------:R-:W-:Y:S01]  /*7a60*/  R2UR UR4, R25 ;  /* 0x00000000190472ca */ /* 0x000fe200000e0000 */
[----:B------:R-:W-:Y:S01]  /*7a70*/  IMAD.U32 R0, RZ, RZ, UR46 ;  /* 0x0000002eff007e24 */ /* 0x000fe2000f8e00ff */
[----:B----4-:R-:W-:Y:S01]  /*7a80*/  LOP3.LUT R20, R44, 0xffffe000, RZ, 0xc0, !PT ;  /* 0xffffe0002c147812 */ /* 0x010fe200078ec0ff */
[----:B------:R-:W-:Y:S01]  /*7a90*/  IMAD.U32 R21, RZ, RZ, UR52 ;  /* 0x00000034ff157e24 */ /* 0x000fe2000f8e00ff */
[----:B------:R-:W-:Y:S01]  /*7aa0*/  ISETP.NE.AND P0, PT, R67, RZ, PT ;  /* 0x000000ff4300720c */ /* 0x000fe20003f05270 */
[----:B------:R-:W-:Y:S02]  /*7ab0*/  BSSY.RECONVERGENT B0, `(.L_x_125) ;  /* 0x000005b000007945 */ /* 0x000fe40003800200 */
[----:B------:R-:W-:Y:S05]  /*7ac0*/  @P6 LEA R0, R0, UR43, 0x3 ;  /* 0x0000002b00006c11 */ /* 0x000fea000f8e18ff */
[----:B------:R-:W-:Y:S01]  /*7ad0*/  @P6 VIADD R0, R0, 0x50 ;  /* 0x0000005000006836 */ /* 0x000fe20000000000 */
[----:B--2---:R-:W1:Y:S04]  /*7ae0*/  LDTM.x16 R4, tmem[UR4+0x20] ;  /* 0x00002004000479ee */ /* 0x004e680008240000 */
        /* <DEDUP_REMOVED lines=87> */
.L_x_126:
[----:B------:R-:W-:Y:S05]  /*8060*/  BSYNC.RECONVERGENT B0 ;  /* 0x0000000000007941 */ /* 0x000fea0003800200 */
.L_x_125:
[----:B------:R-:W-:Y:S01]  /*8070*/  BAR.SYNC.DEFER_BLOCKING 0x1, 0x80 ;  /* 0x0042000000007b1d */ /* 0x000fe20000010000 */
[----:B------:R-:W-:Y:S01]  /*8080*/  UIADD3 UR4, UPT, UPT, UR46, 0x1, URZ ;  /* 0x000000012e047890 */ /* 0x000fe2000fffe0ff */
[----:B------:R-:W-:Y:S03]  /*8090*/  HFMA2 R76, -RZ, RZ, 0, 0 ;  /* 0x00000000ff4c7431 */ /* 0x000fe600000001ff */
        /* <DEDUP_REMOVED lines=19> */
.L_x_130:
[----:B------:R-:W-:Y:S05]  /*81d0*/  BSYNC B0 ;  /* 0x0000000000007941 */ /* 0x000fea0003800000 */
.L_x_129:
[----:B------:R-:W-:Y:S01]  /*81e0*/  ISETP.NE.AND P0, PT, R75, RZ, PT ;  /* 0x000000ff4b00720c */ /* 0x000fe20003f05270 */
[----:B------:R-:W-:Y:S11]  /*81f0*/  VIADD R73, R73, 0x1 ;  /* 0x0000000149497836 */ /* 0x000ff60000000000 */
[----:B------:R-:W-:Y:S01]  /*8200*/  @!UPT UIADD3 URZ, UPT, UPT, URZ, URZ, URZ ;  /* 0x000000fffffff290 */ /* 0x000fe2000fffe0ff */
[----:B------:R2:W4:Y:S04]  /*8210*/  @P0 LDS.128 R44, [R5] ;  /* 0x00000000052c0984 */ /* 0x0005280000000c00 */
[----:B------:R2:W1:Y:S04]  /*8220*/  @P0 LDS.128 R40, [R4+0x10] ;  /* 0x0000100004280984 */ /* 0x0004680000000c00 */
[----:B------:R2:W1:Y:S04]  /*8230*/  @P0 LDS.128 R32, [R3+0x20] ;  /* 0x0000200003200984 */ /* 0x0004680000000c00 */
[----:B------:R2:W1:Y:S01]  /*8240*/  @P0 LDS.128 R36, [R2+0x30] ;  /* 0x0000300002240984 */ /* 0x0004620000000c00 */
[C---:B------:R-:W-:Y:S04]  /*8250*/  ISETP.NE.AND P0, PT, R73.reuse, 0x4, PT ;  /* 0x000000044900780c */ /* 0x040fe80003f05270 */
[----:B------:R-:W-:Y:S02]  /*8260*/  SEL R73, R73, RZ, P0 ;  /* 0x000000ff49497207 */ /* 0x000fe40000000000 */
[----:B------:R-:W-:Y:S02]  /*8270*/  SEL R76, RZ, 0x1, P0 ;  /* 0x00000001ff4c7807 */ /* 0x000fe40000000000 */
.L_x_128:
[----:B------:R-:W-:Y:S05]  /*8280*/  BSYNC B1 ;  /* 0x0000000000017941 */ /* 0x000fea0003800000 */
.L_x_127:
        /* <DEDUP_REMOVED lines=21> */
.L_x_132:
        /* <DEDUP_REMOVED lines=79> */
[----:B------:R-:W-:Y:S01]  /*88d0*/  @P6 SHF.L.U32 R2, R76, 0x1f, RZ ;  /* 0x0000001f4c026819 */ /* 0x000fe200000006ff */
        /* <DEDUP_REMOVED lines=18> */
.L_x_134:
[----:B------:R-:W-:Y:S05]  /*8a00*/  BSYNC.RECONVERGENT B0 ;  /* 0x0000000000007941 */ /* 0x000fea0003800200 */
.L_x_133:
        /* <DEDUP_REMOVED lines=18> */
[----:B------:R-:W-:Y:S04]  /*8b30*/  SHF.L.U32 R6, R76, 0x1f, RZ ;  /* 0x0000001f4c067819 */ /* 0x000fe800000006ff */
[----:B------:R-:W1:Y:S02]  /*8b40*/  SYNCS.PHASECHK.TRANS64.TRYWAIT P0, [R0+URZ+0x30], R6 ;  /* 0x00003006000075a7 */ /* 0x000e6400080011ff */
[----:B-1----:R-:W-:Y:S05]  /*8b50*/  @!P0 BRA `(.L_x_139) ;  /* 0x0000003400548947 */ /* 0x002fea0003800000 */
.L_x_138:
[----:B------:R-:W-:Y:S05]  /*8b60*/  BSYNC B0 ;  /* 0x0000000000007941 */ /* 0x000fea0003800000 */
.L_x_137:
[----:B------:R-:W-:Y:S01]  /*8b70*/  ISETP.NE.AND P0, PT, R75, RZ, PT ;  /* 0x000000ff4b00720c */ /* 0x000fe20003f05270 */
[----:B------:R-:W-:Y:S11]  /*8b80*/  VIADD R73, R73, 0x1 ;  /* 0x0000000149497836 */ /* 0x000ff60000000000 */
[----:B------:R-:W-:Y:S01]  /*8b90*/  @!UPT UIADD3 URZ, UPT, UPT, URZ, URZ, URZ ;  /* 0x000000fffffff290 */ /* 0x000fe2000fffe0ff */
[----:B------:R2:W4:Y:S04]  /*8ba0*/  @P0 LDS.128 R44, [R5] ;  /* 0x00000000052c0984 */ /* 0x0005280000000c00 */
[----:B------:R2:W2:Y:S04]  /*8bb0*/  @P0 LDS.128 R40, [R4+0x10] ;  /* 0x0000100004280984 */ /* 0x0004a80000000c00 */
[----:B------:R2:W2:Y:S04]  /*8bc0*/  @P0 LDS.128 R32, [R3+0x20] ;  /* 0x0000200003200984 */ /* 0x0004a80000000c00 */
[----:B------:R2:W2:Y:S01]  /*8bd0*/  @P0 LDS.128 R36, [R2+0x30] ;  /* 0x0000300002240984 */ /* 0x0004a20000000c00 */
[C---:B------:R-:W-:Y:S04]  /*8be0*/  ISETP.NE.AND P0, PT, R73.reuse, 0x4, PT ;  /* 0x000000044900780c */ /* 0x040fe80003f05270 */
[----:B-1----:R-:W-:Y:S02]  /*8bf0*/  SEL R0, RZ, 0x1, P0 ;  /* 0x00000001ff007807 */ /* 0x002fe40000000000 */
[----:B------:R-:W-:Y:S02]  /*8c00*/  SEL R73, R73, RZ, P0 ;  /* 0x000000ff49497207 */ /* 0x000fe40000000000 */
[----:B------:R-:W-:Y:S02]  /*8c10*/  LOP3.LUT R76, R76, R0, RZ, 0x3c, !PT ;  /* 0x000000004c4c7212 */ /* 0x000fe400078e3cff */
.L_x_136:
[----:B------:R-:W-:Y:S05]  /*8c20*/  BSYNC B1 ;  /* 0x0000000000017941 */ /* 0x000fea0003800000 */
.L_x_135:
[----:B------:R-:W-:Y:S05]  /*8c30*/  VIADD R0, R25, 0x40 ;  /* 0x0000004019007836 */ /* 0x000fea0000000000 */
[----:B------:R-:W-:Y:S04]  /*8c40*/  SHF.R.U32.HI R0, RZ, 0x15, R0 ;  /* 0x00000015ff007819 */ /* 0x000fe80000011600 */
[----:B------:R-:W-:Y:S11]  /*8c50*/  LOP3.LUT P0, RZ, R0, 0x3, R53, 0x48, !PT ;  /* 0x0000000300ff7812 */ /* 0x000ff60007804835 */
[----:B------:R-:W-:Y:S02]  /*8c60*/  @!UPT UIADD3 URZ, UPT, UPT, URZ, URZ, URZ ;  /* 0x000000fffffff290 */ /* 0x000fe4000fffe0ff */
[----:B------:R-:W-:Y:S05]  /*8c70*/  @!P0 BRA `(.L_x_140) ;  /* 0x0000000000408947 */ /* 0x000fea0003800000 */
[----:B------:R-:W5:Y:S01]  /*8c80*/  LDCU.64 UR8, c[0x4][0x70] ;  /* 0x01000e00ff0877ac */ /* 0x000f620008000a00 */
[----:B--2---:R-:W-:Y:S01]  /*8c90*/  MOV R3, 0x0 ;  /* 0x0000000000037802 */ /* 0x004fe20000000f00 */
[----:B-1----:R-:W-:Y:S02]  /*8ca0*/  HFMA2 R12, -RZ, RZ, 0, 5.9604644775390625e-08 ;  /* 0x00000001ff0c7431 */ /* 0x002fe400000001ff */
[----:B------:R-:W-:Y:S02]  /*8cb0*/  IMAD.MOV.U32 R8, RZ, RZ, 0x192 ;  /* 0x00000192ff087424 */ /* 0x000fe400078e00ff */
[----:B------:R-:W-:Y:S01]  /*8cc0*/  IMAD.MOV.U32 R13, RZ, RZ, RZ ;  /* 0x000000ffff0d7224 */ /* 0x000fe200078e00ff */
[----:B------:R-:W1:Y:S01]  /*8cd0*/  LDCU.64 UR6, c[0x4][0x78] ;  /* 0x01000f00ff0677ac */ /* 0x000e620008000a00 */
[----:B------:R-:W2:Y:S01]  /*8ce0*/  LDC.64 R2, c[0x4][R3] ;  /* 0x0100000003027b82 */ /* 0x000ea20000000a00 */
[----:B------:R-:W3:Y:S01]  /*8cf0*/  LDCU.64 UR4, c[0x4][0x10] ;  /* 0x01000200ff0477ac */ /* 0x000ee20008000a00 */
[----:B-----5:R-:W-:Y:S01]  /*8d00*/  MOV R5, UR9 ;  /* 0x0000000900057c02 */ /* 0x020fe20008000f00 */
[----:B------:R-:W-:Y:S01]  /*8d10*/  IMAD.U32 R4, RZ, RZ, UR8 ;  /* 0x00000008ff047e24 */ /* 0x000fe2000f8e00ff */
[----:B-1----:R-:W-:Y:S01]  /*8d20*/  MOV R7, UR7 ;  /* 0x0000000700077c02 */ /* 0x002fe20008000f00 */
[----:B------:R-:W-:Y:S01]  /*8d30*/  IMAD.U32 R6, RZ, RZ, UR6 ;  /* 0x00000006ff067e24 */ /* 0x000fe2000f8e00ff */
[----:B---3--:R-:W-:Y:S01]  /*8d40*/  MOV R11, UR5 ;  /* 0x00000005000b7c02 */ /* 0x008fe20008000f00 */
[----:B------:R-:W-:Y:S02]  /*8d50*/  IMAD.U32 R10, RZ, RZ, UR4 ;  /* 0x00000004ff0a7e24 */ /* 0x000fe4000f8e00ff */
[----:B------:R-:W-:Y:S07]  /*8d60*/  LEPC R20, `(.L_x_140) ;  /* 0x000000001014794e */ /* 0x000fee0000000000 */
[----:B--2-4-:R-:W-:Y:S05]  /*8d70*/  CALL.ABS.NOINC R2 ;  /* 0x0000000002007343 */ /* 0x014fea0003c00000 */
.L_x_140:
        /* <DEDUP_REMOVED lines=10> */
[----:B-12---:R-:W1:Y:S04]  /*8e20*/  LDTM.x16 R4, tmem[UR4+0x40] ;  /* 0x00004004000479ee */ /* 0x006e680008240000 */
        /* <DEDUP_REMOVED lines=37> */
[----:B------:R1:W-:Y:S01]  /*9080*/  STS.128 [R65], R28 ;  /* 0x0000001c41007388 */ /* 0x0003e20000000c00 */
        /* <DEDUP_REMOVED lines=40> */
[----:B------:R-:W-:Y:S02]  /*9310*/  UIADD3 UR4, UPT, UPT, UR43, 0x200, URZ ;  /* 0x000002002b047890 */ /* 0x000fe4000fffe0ff */
[----:B------:R-:W-:Y:S01]  /*9320*/  UIADD3 UR9, UPT, UPT, UR49, 0x40, URZ ;  /* 0x0000004031097890 */ /* 0x000fe2000fffe0ff */
[----:B------:R-:W-:Y:S01]  /*9330*/  UMOV UR10, UR50 ;  /* 0x00000032000a7c82 */ /* 0x000fe20008000000 */
[----:B------:R-:W-:Y:S02]  /*9340*/  UMOV UR11, UR36 ;  /* 0x00000024000b7c82 */ /* 0x000fe40008000000 */
        /* <DEDUP_REMOVED lines=8> */
.L_x_142:
[----:B------:R-:W-:Y:S05]  /*93d0*/  BSYNC.RECONVERGENT B0 ;  /* 0x0000000000007941 */ /* 0x000fea0003800200 */
.L_x_141:
        /* <DEDUP_REMOVED lines=21> */
.L_x_146:
[----:B------:R-:W-:Y:S05]  /*9530*/  BSYNC B0 ;  /* 0x0000000000007941 */ /* 0x000fea0003800000 */
.L_x_145:
        /* <DEDUP_REMOVED lines=11> */
.L_x_144:
[----:B------:R-:W-:Y:S05]  /*95f0*/  BSYNC B1 ;  /* 0x0000000000017941 */ /* 0x000fea0003800000 */
.L_x_143:
        /* <DEDUP_REMOVED lines=21> */
.L_x_148:
        /* <DEDUP_REMOVED lines=98> */
.L_x_150:
[----:B------:R-:W-:Y:S05]  /*9d70*/  BSYNC.RECONVERGENT B0 ;  /* 0x0000000000007941 */ /* 0x000fea0003800200 */
.L_x_149:
        /* <DEDUP_REMOVED lines=21> */
.L_x_154:
[----:B------:R-:W-:Y:S05]  /*9ed0*/  BSYNC B0 ;  /* 0x0000000000007941 */ /* 0x000fea0003800000 */
.L_x_153:
        /* <DEDUP_REMOVED lines=11> */
.L_x_152:
[----:B------:R-:W-:Y:S05]  /*9f90*/  BSYNC B1 ;  /* 0x0000000000017941 */ /* 0x000fea0003800000 */
.L_x_151:
        /* <DEDUP_REMOVED lines=21> */
.L_x_156:
        /* <DEDUP_REMOVED lines=98> */
.L_x_158:
[----:B------:R-:W-:Y:S05]  /*a710*/  BSYNC.RECONVERGENT B0 ;  /* 0x0000000000007941 */ /* 0x000fea0003800200 */
.L_x_157:
        /* <DEDUP_REMOVED lines=21> */
.L_x_162:
[----:B------:R-:W-:Y:S05]  /*a870*/  BSYNC B0 ;  /* 0x0000000000007941 */ /* 0x000fea0003800000 */
.L_x_161:
[----:B------:R-:W-:Y:S11]  /*a880*/  ISETP.NE.AND P0, PT, R75, RZ, PT ;  /* 0x000000ff4b00720c */ /* 0x000ff60003f05270 */
[----:B------:R-:W-:Y:S02]  /*a890*/  @!UPT UIADD3 URZ, UPT, UPT, URZ, URZ, URZ ;  /* 0x000000fffffff290 */ /* 0x000fe4000fffe0ff */
[----:B------:R2:W4:Y:S04]  /*a8a0*/  @P0 LDS.128 R44, [R4] ;  /* 0x00000000042c0984 */ /* 0x0005280000000c00 */
[----:B------:R2:W1:Y:S04]  /*a8b0*/  @P0 LDS.128 R40, [R3+0x10] ;  /* 0x0000100003280984 */ /* 0x0004680000000c00 */
[----:B------:R2:W1:Y:S04]  /*a8c0*/  @P0 LDS.128 R32, [R2+0x20] ;  /* 0x0000200002200984 */ /* 0x0004680000000c00 */
[----:B------:R2:W1:Y:S02]  /*a8d0*/  @P0 LDS.128 R36, [R73+0x30] ;  /* 0x0000300049240984 */ /* 0x0004640000000c00 */
.L_x_160:
[----:B------:R-:W-:Y:S05]  /*a8e0*/  BSYNC B1 ;  /* 0x0000000000017941 */ /* 0x000fea0003800000 */
.L_x_159:
        /* <DEDUP_REMOVED lines=21> */
.L_x_164:
[----:B------:R-:W-:Y:S01]  /*aa40*/  ISETP.NE.AND P0, PT, R67, RZ, PT ;  /* 0x000000ff4300720c */ /* 0x000fe20003f05270 */
[----:B------:R-:W-:Y:S05]  /*aa50*/  WARPSYNC.ALL ;  /* 0x0000000000007948 */ /* 0x000fea0003800000 */
[----:B------:R-:W-:Y:S01]  /*aa60*/  R2UR UR4, R25 ;  /* 0x00000000190472ca */ /* 0x000fe200000e0000 */
[----:B------:R-:W-:Y:S01]  /*aa70*/  BSSY.RECONVERGENT B0, `(.L_x_165) ;  /* 0x000005c000007945 */ /* 0x000fe20003800200 */
[----:B----4-:R-:W-:Y:S02]  /*aa80*/  LOP3.LUT R0, R44, 0xffffe000, RZ, 0xc0, !PT ;  /* 0xffffe0002c007812 */ /* 0x010fe400078ec0ff */
[----:B--2---:R-:W-:Y:S02]  /*aa90*/  LOP3.LUT R2, R45, 0xffffe000, RZ, 0xc0, !PT ;  /* 0xffffe0002d027812 */ /* 0x004fe400078ec0ff */
[----:B------:R-:W-:Y:S02]  /*aaa0*/  LOP3.LUT R3, R46, 0xffffe000, RZ, 0xc0, !PT ;  /* 0xffffe0002e037812 */ /* 0x000fe400078ec0ff */
[----:B------:R-:W-:Y:S02]  /*aab0*/  LOP3.LUT R20, R47, 0xffffe000, RZ, 0xc0, !PT ;  /* 0xffffe0002f147812 */ /* 0x000fe400078ec0ff */
[----:B------:R-:W-:Y:S02]  /*aac0*/  LOP3.LUT R21, R40, 0xffffe000, RZ, 0xc0, !PT ;  /* 0xffffe00028157812 */ /* 0x000fe400078ec0ff */
[----:B------:R-:W-:Y:S01]  /*aad0*/  LOP3.LUT R25, R41, 0xffffe000, RZ, 0xc0, !PT ;  /* 0xffffe00029197812 */ /* 0x000fe200078ec0ff */
[----:B------:R-:W1:Y:S01]  /*aae0*/  LDTM.x16 R4, tmem[UR4+0x70] ;  /* 0x00007004000479ee */ /* 0x000e620008240000 */
[----:B------:R-:W-:Y:S01]  /*aaf0*/  R2UR UR4, R26 ;  /* 0x000000001a0472ca */ /* 0x000fe200000e0000 */
[----:B------:R-:W-:Y:S01]  /*ab00*/  NOP ;  /* 0x0000000000007918 */ /* 0x000fe20000000000 */
[----:B------:R-:W-:Y:S02]  /*ab10*/  LOP3.LUT R26, R42, 0xffffe000, RZ, 0xc0, !PT ;  /* 0xffffe0002a1a7812 */ /* 0x000fe400078ec0ff */
[----:B------:R-:W-:Y:S02]  /*ab20*/  LOP3.LUT R28, R43, 0xffffe000, RZ, 0xc0, !PT ;  /* 0xffffe0002b1c7812 */ /* 0x000fe400078ec0ff */
[----:B------:R-:W-:Y:S02]  /*ab30*/  LOP3.LUT R29, R32, 0xffffe000, RZ, 0xc0, !PT ;  /* 0xffffe000201d7812 */ /* 0x000fe400078ec0ff */
[----:B------:R-:W-:Y:S02]  /*ab40*/  LOP3.LUT R30, R33, 0xffffe000, RZ, 0xc0, !PT ;  /* 0xffffe000211e7812 */ /* 0x000fe400078ec0ff */
[----:B------:R-:W-:Y:S02]  /*ab50*/  LOP3.LUT R31, R34, 0xffffe000, RZ, 0xc0, !PT ;  /* 0xffffe000221f7812 */ /* 0x000fe400078ec0ff */
[----:B------:R-:W-:Y:S01]  /*ab60*/  LOP3.LUT R32, R35, 0xffffe000, RZ, 0xc0, !PT ;  /* 0xffffe00023207812 */ /* 0x000fe200078ec0ff */
[----:B------:R-:W-:Y:S01]  /*ab70*/  UIADD3 UR4, UPT, UPT, UR4, 0xc0, URZ ;  /* 0x000000c004047890 */ /* 0x000fe2000fffe0ff */
[----:B------:R-:W-:Y:S02]  /*ab80*/  LOP3.LUT R33, R36, 0xffffe000, RZ, 0xc0, !PT ;  /* 0xffffe00024217812 */ /* 0x000fe400078ec0ff */
[----:B------:R-:W-:Y:S01]  /*ab90*/  LOP3.LUT R34, R37, 0xffffe000, RZ, 0xc0, !PT ;  /* 0xffffe00025227812 */ /* 0x000fe200078ec0ff */
[----:B------:R-:W-:Y:S01]  /*aba0*/  UPRMT UR4, UR52, 0x654, UR4 ;  /* 0x0000065434047896 */ /* 0x000fe20008000004 */
[----:B------:R-:W-:Y:S02]  /*abb0*/  LOP3.LUT R35, R38, 0xffffe000, RZ, 0xc0, !PT ;  /* 0xffffe00026237812 */ /* 0x000fe400078ec0ff */
[----:B------:R-:W-:Y:S01]  /*abc0*/  LOP3.LUT R36, R39, 0xffffe000, RZ, 0xc0, !PT ;  /* 0xffffe00027247812 */ /* 0x000fe200078ec0ff */
[C---:B-1----:R-:W-:Y:S01]  /*abd0*/  FMUL R4, R24.reuse, R4 ;  /* 0x0000000418047220 */ /* 0x042fe20000400000 */
[C---:B------:R-:W-:Y:S01]  /*abe0*/  FMUL R5, R24.reuse, R5 ;  /* 0x0000000518057220 */ /* 0x040fe20000400000 */
[C---:B------:R-:W-:Y:S01]  /*abf0*/  FMUL R6, R24.reuse, R6 ;  /* 0x0000000618067220 */ /* 0x040fe20000400000 */
[C---:B------:R-:W-:Y:S01]  /*ac00*/  FMUL R7, R24.reuse, R7 ;  /* 0x0000000718077220 */ /* 0x040fe20000400000 */
[C---:B------:R-:W-:Y:S01]  /*ac10*/  FFMA R4, R27.reuse, R0, R4 ;  /* 0x000000001b047223 */ /* 0x040fe20000000004 */
[C---:B------:R-:W-:Y:S01]  /*ac20*/  FFMA R5, R27.reuse, R2, R5 ;  /* 0x000000021b057223 */ /* 0x040fe20000000005 */
[C---:B------:R-:W-:Y:S01]  /*ac30*/  FFMA R6, R27.reuse, R3, R6 ;  /* 0x000000031b067223 */ /* 0x040fe20000000006 */
[C---:B------:R-:W-:Y:S01]  /*ac40*/  FFMA R7, R27.reuse, R20, R7 ;  /* 0x000000141b077223 */ /* 0x040fe20000000007 */
[C---:B------:R-:W-:Y:S01]  /*ac50*/  FMUL R8, R24.reuse, R8 ;  /* 0x0000000818087220 */ /* 0x040fe20000400000 */
[C---:B------:R-:W-:Y:S01]  /*ac60*/  FMUL R9, R24.reuse, R9 ;  /* 0x0000000918097220 */ /* 0x040fe20000400000 */
[C---:B------:R-:W-:Y:S01]  /*ac70*/  FMUL R10, R24.reuse, R10 ;  /* 0x0000000a180a7220 */ /* 0x040fe20000400000 */
[C---:B------:R-:W-:Y:S01]  /*ac80*/  FMUL R11, R24.reuse, R11 ;  /* 0x0000000b180b7220 */ /* 0x040fe20000400000 */
[----:B------:R-:W-:Y:S01]  /*ac90*/  F2FP.TF32.F32.PACK_B R4, R4 ;  /* 0x00000004ff04723e */ /* 0x000fe200024050ff */
[C---:B------:R-:W-:Y:S01]  /*aca0*/  FFMA R8, R27.reuse, R21, R8 ;  /* 0x000000151b087223 */ /* 0x040fe20000000008 */
[----:B------:R-:W-:Y:S01]  /*acb0*/  F2FP.TF32.F32.PACK_B R5, R5 ;  /* 0x00000005ff05723e */ /* 0x000fe200024050ff */
[C---:B------:R-:W-:Y:S01]  /*acc0*/  FFMA R9, R27.reuse, R25, R9 ;  /* 0x000000191b097223 */ /* 0x040fe20000000009 */
[----:B------:R-:W-:Y:S01]  /*acd0*/  F2FP.TF32.F32.PACK_B R6, R6 ;  /* 0x00000006ff06723e */ /* 0x000fe200024050ff */
[C---:B------:R-:W-:Y:S01]  /*ace0*/  FFMA R10, R27.reuse, R26, R10 ;  /* 0x0000001a1b0a7223 */ /* 0x040fe2000000000a */
[----:B------:R-:W-:Y:S01]  /*acf0*/  F2FP.TF32.F32.PACK_B R7, R7 ;  /* 0x00000007ff07723e */ /* 0x000fe200024050ff */
[C---:B------:R-:W-:Y:S01]  /*ad00*/  FFMA R11, R27.reuse, R28, R11 ;  /* 0x0000001c1b0b7223 */ /* 0x040fe2000000000b */
[C---:B------:R-:W-:Y:S01]  /*ad10*/  FMUL R12, R24.reuse, R12 ;  /* 0x0000000c180c7220 */ /* 0x040fe20000400000 */
[----:B------:R-:W-:Y:S01]  /*ad20*/  SYNCS.ARRIVE.TRANS64.RED.A1T0 RZ, [UR4], RZ ;  /* 0x000000ffffff79a7 */ /* 0x000fe20008100404 */
[----:B------:R-:W-:Y:S01]  /*ad30*/  F2FP.TF32.F32.PACK_B R8, R8 ;  /* 0x00000008ff08723e */ /* 0x000fe200024050ff */
[----:B------:R1:W-:Y:S01]  /*ad40*/  STS.128 [R65+0x6000], R4 ;  /* 0x0060000441007388 */ /* 0x0003e20000000c00 */
        /* <DEDUP_REMOVED lines=9> */
[C---:B------:R-:W-:Y:S01]  /*ade0*/  FFMA R15, R27.reuse, R32, R15 ;  /* 0x000000201b0f7223 */ /* 0x040fe2000000000f */
[C---:B------:R-:W-:Y:S01]  /*adf0*/  FMUL R16, R24.reuse, R16 ;  /* 0x0000001018107220 */ /* 0x040fe20000400000 */
[----:B------:R-:W-:Y:S01]  /*ae00*/  F2FP.TF32.F32.PACK_B R12, R12 ;  /* 0x0000000cff0c723e */ /* 0x000fe200024050ff */
[----:B------:R1:W-:Y:S01]  /*ae10*/  STS.128 [R64+0x6010], R8 ;  /* 0x0060100840007388 */ /* 0x0003e20000000c00 */
[C---:B------:R-:W-:Y:S01]  /*ae20*/  FMUL R17, R24.reuse, R17 ;  /* 0x0000001118117220 */ /* 0x040fe20000400000 */
[C---:B------:R-:W-:Y:S01]  /*ae30*/  FMUL R18, R24.reuse, R18 ;  /* 0x0000001218127220 */ /* 0x040fe20000400000 */
[----:B------:R-:W-:Y:S01]  /*ae40*/  FMUL R19, R24, R19 ;  /* 0x0000001318137220 */ /* 0x000fe20000400000 */
[----:B------:R-:W-:Y:S01]  /*ae50*/  F2FP.TF32.F32.PACK_B R13, R13 ;  /* 0x0000000dff0d723e */ /* 0x000fe200024050ff */
[C---:B------:R-:W-:Y:S01]  /*ae60*/  FFMA R16, R27.reuse, R33, R16 ;  /* 0x000000211b107223 */ /* 0x040fe20000000010 */
[----:B------:R-:W-:Y:S01]  /*ae70*/  F2FP.TF32.F32.PACK_B R14, R14 ;  /* 0x0000000eff0e723e */ /* 0x000fe200024050ff */
[C---:B------:R-:W-:Y:S01]  /*ae80*/  FFMA R17, R27.reuse, R34, R17 ;  /* 0x000000221b117223 */ /* 0x040fe20000000011 */
[----:B------:R-:W-:Y:S01]  /*ae90*/  F2FP.TF32.F32.PACK_B R15, R15 ;  /* 0x0000000fff0f723e */ /* 0x000fe200024050ff */
[C---:B------:R-:W-:Y:S01]  /*aea0*/  FFMA R18, R27.reuse, R35, R18 ;  /* 0x000000231b127223 */ /* 0x040fe20000000012 */
[----:B------:R-:W-:Y:S01]  /*aeb0*/  FFMA R19, R27, R36, R19 ;  /* 0x000000241b137223 */ /* 0x000fe20000000013 */
[----:B------:R-:W-:Y:S02]  /*aec0*/  F2FP.TF32.F32.PACK_B R16, R16 ;  /* 0x00000010ff10723e */ /* 0x000fe400024050ff */
[----:B------:R1:W-:Y:S01]  /*aed0*/  STS.128 [R63+0x6020], R12 ;  /* 0x0060200c3f007388 */ /* 0x0003e20000000c00 */
[----:B------:R-:W-:Y:S02]  /*aee0*/  F2FP.TF32.F32.PACK_B R17, R17 ;  /* 0x00000011ff11723e */ /* 0x000fe400024050ff */
        /* <DEDUP_REMOVED lines=20> */
.L_x_166:
[----:B------:R-:W-:Y:S05]  /*b030*/  BSYNC.RECONVERGENT B0 ;  /* 0x0000000000007941 */ /* 0x000fea0003800200 */
.L_x_165:
[----:B------:R-:W-:Y:S01]  /*b040*/  BAR.SYNC.DEFER_BLOCKING 0x1, 0x80 ;  /* 0x0042000000007b1d */ /* 0x000fe20000010000 */
[----:B------:R-:W-:Y:S01]  /*b050*/  UISETP.NE.AND UP0, UPT, UR53, -0x8, UPT ;  /* 0xfffffff83500788c */ /* 0x000fe2000bf05270 */
[----:B------:R-:W-:Y:S08]  /*b060*/  IADD3 R22, PT, PT, R22, 0x1, RZ ;  /* 0x0000000116167810 */ /* 0x000ff00007ffe0ff */
[----:B------:R-:W-:Y:S05]  /*b070*/  BRA.U !UP0, `(.L_x_167) ;  /* 0x0000000108287547 */ /* 0x000fea000b800000 */
[----:B------:R-:W-:Y:S01]  /*b080*/  ISETP.NE.AND P0, PT, R72, RZ, PT ;  /* 0x000000ff4800720c */ /* 0x000fe20003f05270 */
[----:B------:R-:W-:Y:S01]  /*b090*/  IMAD.U32 R2, RZ, RZ, UR47 ;  /* 0x0000002fff027e24 */ /* 0x000fe2000f8e00ff */
[----:B------:R-:W-:Y:S01]  /*b0a0*/  UIADD3 UR4, UPT, UPT, UR47, 0x1, URZ ;  /* 0x000000012f047890 */ /* 0x000fe2000fffe0ff */
[----:B------:R-:W-:Y:S03]  /*b0b0*/  IMAD.U32 R0, RZ, RZ, UR52 ;  /* 0x00000034ff007e24 */ /* 0x000fe6000f8e00ff */
[----:B------:R-:W-:Y:S04]  /*b0c0*/  UISETP.NE.AND UP0, UPT, UR4, 0x4, UPT ;  /* 0x000000040400788c */ /* 0x000fe8000bf05270 */
[----:B------:R-:W-:Y:S03]  /*b0d0*/  USEL UR47, UR4, URZ, UP0 ;  /* 0x000000ff042f7287 */ /* 0x000fe60008000000 */
[----:B------:R-:W-:Y:S05]  /*b0e0*/  @P0 LEA R2, R2, UR43, 0x3 ;  /* 0x0000002b02020c11 */ /* 0x000fea000f8e18ff */
[----:B------:R-:W-:Y:S05]  /*b0f0*/  @P0 VIADD R2, R2, 0x50 ;  /* 0x0000005002020836 */ /* 0x000fea0000000000 */
[----:B------:R-:W-:Y:S04]  /*b100*/  @P0 PRMT R0, R0, 0x654, R2 ;  /* 0x0000065400000816 */ /* 0x000fe80000000002 */
[----:B------:R2:W-:Y:S03]  /*b110*/  @P0 SYNCS.ARRIVE.TRANS64.RED.A1T0 RZ, [R0+URZ], RZ ;  /* 0x000000ff00ff09a7 */ /* 0x0005e600081004ff */
.L_x_167:
[----:B------:R-:W-:Y:S01]  /*b120*/  R2UR UR6, R71 ;  /* 0x00000000470672ca */ /* 0x000fe200000e0000 */
[----:B------:R-:W-:Y:S01]  /*b130*/  UIADD3 UR53, UPT, UPT, UR53, 0x8, URZ ;  /* 0x0000000835357890 */ /* 0x000fe2000fffe0ff */
[----:B------:R-:W-:Y:S02]  /*b140*/  R2UR UR5, R54 ;  /* 0x00000000360572ca */ /* 0x000fe400000e0000 */
[----:B------:R-:W-:Y:S02]  /*b150*/  R2UR UR4, R55 ;  /* 0x00000000370472ca */ /* 0x000fe400000e0000 */
[----:B------:R-:W-:Y:S02]  /*b160*/  R2UR UR36, R70 ;  /* 0x00000000462472ca */ /* 0x000fe400000e0000 */
[----:B------:R-:W-:Y:S02]  /*b170*/  ISETP.NE.AND P0, PT, R59, 0x2, PT ;  /* 0x000000023b00780c */ /* 0x000fe40003f05270 */
[----:B------:R-:W-:Y:S02]  /*b180*/  ISETP.NE.AND P1, PT, R22, 0x4, PT ;  /* 0x000000041600780c */ /* 0x000fe40003f25270 */
[----:B------:R-:W-:Y:S01]  /*b190*/  SEL R2, RZ, 0x1, P0 ;  /* 0x00000001ff027807 */ /* 0x000fe20000000000 */
[----:B------:R-:W-:Y:S01]  /*b1a0*/  UISETP.NE.AND UP0, UPT, UR6, URZ, UPT ;  /* 0x000000ff0600728c */ /* 0x000fe2000bf05270 */
[----:B--2---:R-:W-:Y:S01]  /*b1b0*/  SEL R0, RZ, 0x1, P1 ;  /* 0x00000001ff007807 */ /* 0x004fe20000800000 */
[----:B------:R-:W-:Y:S01]  /*b1c0*/  UIADD3 UR20, UPT, UPT, UR37, UR5, URZ ;  /* 0x0000000525147290 */ /* 0x000fe2000fffe0ff */
[----:B------:R-:W-:Y:S01]  /*b1d0*/  LOP3.LUT R61, R61, R2, RZ, 0x3c, !PT ;  /* 0x000000023d3d7212 */ /* 0x000fe200078e3cff */
[----:B------:R-:W-:Y:S01]  /*b1e0*/  UIADD3 UR16, UPT, UPT, UR38, UR4, URZ ;  /* 0x0000000426107290 */ /* 0x000fe2000fffe0ff */
[----:B------:R-:W-:Y:S02]  /*b1f0*/  LOP3.LUT R62, R62, R0, RZ, 0x3c, !PT ;  /* 0x000000003e3e7212 */ /* 0x000fe400078e3cff */
[----:B------:R-:W-:Y:S02]  /*b200*/  SEL R59, R59, RZ, P0 ;  /* 0x000000ff3b3b7207 */ /* 0x000fe40000000000 */
[----:B------:R-:W-:Y:S01]  /*b210*/  SEL R22, R22, RZ, P1 ;  /* 0x000000ff16167207 */ /* 0x000fe20000800000 */
[----:B------:R-:W-:Y:S06]  /*b220*/  BRA.U UP0, `(.L_x_168) ;  /* 0xffffffa500307547 */ /* 0x000fec000b83ffff */
[----:B------:R-:W-:-:S13]  /*b230*/  R2UR UR4, R56 ;  /* 0x00000000380472ca */ /* 0x000fda00000e0000 */
[----:B------:R-:W-:-:S09]  /*b240*/  UISETP.NE.AND UP0, UPT, UR4, URZ, UPT ;  /* 0x000000ff0400728c */ /* 0x000fd2000bf05270 */
[----:B------:R-:W-:Y:S05]  /*b250*/  BRA.U !UP0, `(.L_x_169) ;  /* 0x0000000108487547 */ /* 0x000fea000b800000 */
[----:B------:R-:W2:Y:S02]  /*b260*/  LDCU.64 UR4, c[0x0][0x890] ;  /* 0x00011200ff0477ac */ /* 0x000ea40008000a00 */
[----:B--2---:R-:W-:-:S04]  /*b270*/  UISETP.NE.U32.AND UP0, UPT, UR4, URZ, UPT ;  /* 0x000000ff0400728c */ /* 0x004fc8000bf05070 */
[----:B------:R-:W-:-:S09]  /*b280*/  UISETP.NE.AND.EX UP0, UPT, UR5, URZ, UPT, UP0 ;  /* 0x000000ff0500728c */ /* 0x000fd2000bf05300 */
[----:B------:R-:W-:Y:S05]  /*b290*/  BRA.U UP0, `(.L_x_170) ;  /* 0x00000001000c7547 */ /* 0x000fea000b800000 */
[----:B------:R-:W-:-:S13]  /*b2a0*/  FSETP.NEU.AND P0, PT, R27, RZ, PT ;  /* 0x000000ff1b00720b */ /* 0x000fda0003f0d000 */
[----:B------:R-:W-:Y:S05]  /*b2b0*/  @!P0 EXIT ;  /* 0x000000000000894d */ /* 0x000fea0003800000 */
[----:B------:R-:W-:Y:S05]  /*b2c0*/  BRA `(.L_x_169) ;  /* 0x00000000002c7947 */ /* 0x000fea0003800000 */
.L_x_170:
[----:B------:R-:W-:Y:S01]  /*b2d0*/  ISETP.NE.AND P0, PT, R58, RZ, PT ;  /* 0x000000ff3a00720c */ /* 0x000fe20003f05270 */
[----:B------:R-:W-:-:S12]  /*b2e0*/  BSSY.RECONVERGENT B0, `(.L_x_169) ;  /* 0x0000009000007945 */ /* 0x000fd80003800200 */
[----:B------:R-:W-:Y:S05]  /*b2f0*/  @P0 BRA `(.L_x_171) ;  /* 0x0000000000140947 */ /* 0x000fea0003800000 */
[----:B------:R-:W2:Y:S02]  /*b300*/  LDCU.64 UR4, c[0x0][0x888] ;  /* 0x00011100ff0477ac */ /* 0x000ea40008000a00 */
[----:B--2---:R-:W-:-:S04]  /*b310*/  ISETP.NE.U32.AND P0, PT, RZ, UR4, PT ;  /* 0x00000004ff007c0c */ /* 0x004fc8000bf05070 */
[----:B------:R-:W-:-:S13]  /*b320*/  ISETP.NE.AND.EX P0, PT, RZ, UR5, PT, P0 ;  /* 0x00000005ff007c0c */ /* 0x000fda000bf05300 */
[----:B------:R-:W-:Y:S05]  /*b330*/  @!P0 EXIT ;  /* 0x000000000000894d */ /* 0x000fea0003800000 */
[----:B------:R-:W-:Y:S05]  /*b340*/  BRA `(.L_x_172) ;  /* 0x0000000000087947 */ /* 0x000fea0003800000 */
.L_x_171:
[----:B------:R-:W-:-:S13]  /*b350*/  FSETP.NEU.AND P0, PT, R27, RZ, PT ;  /* 0x000000ff1b00720b */ /* 0x000fda0003f0d000 */
[----:B------:R-:W-:Y:S05]  /*b360*/  @!P0 EXIT ;  /* 0x000000000000894d */ /* 0x000fea0003800000 */
.L_x_172:
[----:B------:R-:W-:Y:S05]  /*b370*/  BSYNC.RECONVERGENT B0 ;  /* 0x0000000000007941 */ /* 0x000fea0003800200 */
.L_x_169:
[----:B------:R-:W-:Y:S01]  /*b380*/  ULEA UR4, UR47, UR43, 0x3 ;  /* 0x0000002b2f047291 */ /* 0x000fe2000f8e18ff */
[----:B------:R-:W-:-:S04]  /*b390*/  DEPBAR.LE SB0, 0x0 ;  /* 0x000080000000791a */ /* 0x000fc80000000000 */
[----:B------:R-:W-:-:S04]  /*b3a0*/  UIADD3 UR4, UPT, UPT, UR4, 0x50, URZ ;  /* 0x0000005004047890 */ /* 0x000fc8000fffe0ff */
[----:B------:R-:W-:-:S09]  /*b3b0*/  UPRMT UR4, UR52, 0x654, UR4 ;  /* 0x0000065434047896 */ /* 0x000fd20008000004 */
[----:B------:R-:W-:Y:S01]  /*b3c0*/  SYNCS.ARRIVE.TRANS64.RED.A1T0 RZ, [UR4], RZ ;  /* 0x000000ffffff79a7 */ /* 0x000fe20008100404 */
[----:B------:R-:W-:Y:S05]  /*b3d0*/  EXIT ;  /* 0x000000000000794d */ /* 0x000fea0003800000 */
.L_x_24:
[----:B--2---:R2:W3:Y:S02]  /*b3e0*/  SYNCS.PHASECHK.TRANS64.TRYWAIT P0, [R0+URZ+0xf0], R2 ;  /* 0x0000f002000075a7 */ /* 0x0044e400080011ff */
[----:B---3--:R-:W-:Y:S05]  /*b3f0*/  @!P0 NANOSLEEP.SYNCS 0x989680 ;  /* 0x009896800000895d */ /* 0x008fea0003900000 */
[----:B------:R-:W3:Y:S02]  /*b400*/  @!P0 SYNCS.PHASECHK.TRANS64 P0, [R0+URZ+0xf0], R2 ;  /* 0x0000f002000085a7 */ /* 0x000ee400080010ff */
[----:B---3--:R-:W-:Y:S05]  /*b410*/  @!P0 BRA `(.L_x_24) ;  /* 0xfffffffc00f08947 */ /* 0x008fea000383ffff */
[----:B------:R-:W-:Y:S05]  /*b420*/  BRA `(.L_x_173) ;  /* 0xffffff6400207947 */ /* 0x000fea000383ffff */
.L_x_27:
[----:B-1----:R-:W-:-:S07]  /*b430*/  MOV R0, UR33 ;  /* 0x0000002100007c02 */ /* 0x002fce0008000f00 */
.L_x_174:
[----:B-1----:R1:W2:Y:S02]  /*b440*/  SYNCS.PHASECHK.TRANS64.TRYWAIT P0, [R0+URZ+0x18], R3 ;  /* 0x00001803000075a7 */ /* 0x0022a400080011ff */
[----:B--2---:R-:W-:Y:S05]  /*b450*/  @!P0 NANOSLEEP.SYNCS 0x989680 ;  /* 0x009896800000895d */ /* 0x004fea0003900000 */
[----:B------:R-:W2:Y:S02]  /*b460*/  @!P0 SYNCS.PHASECHK.TRANS64 P0, [R0+URZ+0x18], R3 ;  /* 0x00001803000085a7 */ /* 0x000ea400080010ff */
[----:B--2---:R-:W-:Y:S05]  /*b470*/  @!P0 BRA `(.L_x_174) ;  /* 0xfffffffc00f08947 */ /* 0x004fea000383ffff */
[----:B------:R-:W-:Y:S05]  /*b480*/  BRA `(.L_x_26) ;  /* 0xffffff6400687947 */ /* 0x000fea000383ffff */
.L_x_34:
[----:B-1----:R-:W-:-:S07]  /*b490*/  MOV R0, UR17 ;  /* 0x0000001100007c02 */ /* 0x002fce0008000f00 */
.L_x_175:
[----:B-1----:R1:W2:Y:S02]  /*b4a0*/  SYNCS.PHASECHK.TRANS64.TRYWAIT P0, [R0+URZ+0x18], R3 ;  /* 0x00001803000075a7 */ /* 0x0022a400080011ff */
[----:B--2---:R-:W-:Y:S05]  /*b4b0*/  @!P0 NANOSLEEP.SYNCS 0x989680 ;  /* 0x009896800000895d */ /* 0x004fea0003900000 */
[----:B------:R-:W2:Y:S02]  /*b4c0*/  @!P0 SYNCS.PHASECHK.TRANS64 P0, [R0+URZ+0x18], R3 ;  /* 0x00001803000085a7 */ /* 0x000ea400080010ff */
[----:B--2---:R-:W-:Y:S05]  /*b4d0*/  @!P0 BRA `(.L_x_175) ;  /* 0xfffffffc00f08947 */ /* 0x004fea000383ffff */
[----:B------:R-:W-:Y:S05]  /*b4e0*/  BRA `(.L_x_33) ;  /* 0xffffff6800247947 */ /* 0x000fea000383ffff */
.L_x_39:
[----:B-1----:R1:W2:Y:S02]  /*b4f0*/  SYNCS.PHASECHK.TRANS64.TRYWAIT P0, [R3+URZ+0x80], R0 ;  /* 0x00008000030075a7 */ /* 0x0022a400080011ff */
[----:B--2---:R-:W-:Y:S05]  /*b500*/  @!P0 NANOSLEEP.SYNCS 0x989680 ;  /* 0x009896800000895d */ /* 0x004fea0003900000 */
[----:B------:R-:W2:Y:S02]  /*b510*/  @!P0 SYNCS.PHASECHK.TRANS64 P0, [R3+URZ+0x80], R0 ;  /* 0x00008000030085a7 */ /* 0x000ea400080010ff */
[----:B--2---:R-:W-:Y:S05]  /*b520*/  @!P0 BRA `(.L_x_39) ;  /* 0xfffffffc00f08947 */ /* 0x004fea000383ffff */
[----:B------:R-:W-:Y:S05]  /*b530*/  BRA `(.L_x_176) ;  /* 0xffffff6800c87947 */ /* 0x000fea000383ffff */
.L_x_43:
[----:B------:R-:W-:-:S07]  /*b540*/  MOV R0, UR4 ;  /* 0x0000000400007c02 */ /* 0x000fce0008000f00 */
.L_x_177:
[----:B-1----:R1:W2:Y:S02]  /*b550*/  SYNCS.PHASECHK.TRANS64.TRYWAIT P0, [R0+URZ], R2 ;  /* 0x00000002000075a7 */ /* 0x0022a400080011ff */
[----:B--2---:R-:W-:Y:S05]  /*b560*/  @!P0 NANOSLEEP.SYNCS 0x989680 ;  /* 0x009896800000895d */ /* 0x004fea0003900000 */
[----:B------:R-:W2:Y:S02]  /*b570*/  @!P0 SYNCS.PHASECHK.TRANS64 P0, [R0+URZ], R2 ;  /* 0x00000002000085a7 */ /* 0x000ea400080010ff */
[----:B--2---:R-:W-:Y:S05]  /*b580*/  @!P0 BRA `(.L_x_177) ;  /* 0xfffffffc00f08947 */ /* 0x004fea000383ffff */
[----:B------:R-:W-:Y:S05]  /*b590*/  BRA `(.L_x_178) ;  /* 0xffffff7000747947 */ /* 0x000fea000383ffff */
.L_x_44:
[----:B------:R-:W-:-:S07]  /*b5a0*/  MOV R0, UR5 ;  /* 0x0000000500007c02 */ /* 0x000fce0008000f00 */
.L_x_179:
[----:B-1----:R1:W2:Y:S02]  /*b5b0*/  SYNCS.PHASECHK.TRANS64.TRYWAIT P0, [R0+URZ], R2 ;  /* 0x00000002000075a7 */ /* 0x0022a400080011ff */
[----:B--2---:R-:W-:Y:S05]  /*b5c0*/  @!P0 NANOSLEEP.SYNCS 0x989680 ;  /* 0x009896800000895d */ /* 0x004fea0003900000 */
[----:B------:R-:W2:Y:S02]  /*b5d0*/  @!P0 SYNCS.PHASECHK.TRANS64 P0, [R0+URZ], R2 ;  /* 0x00000002000085a7 */ /* 0x000ea400080010ff */
[----:B--2---:R-:W-:Y:S05]  /*b5e0*/  @!P0 BRA `(.L_x_179) ;  /* 0xfffffffc00f08947 */ /* 0x004fea000383ffff */
[----:B------:R-:W-:Y:S05]  /*b5f0*/  BRA `(.L_x_180) ;  /* 0xffffff7000807947 */ /* 0x000fea000383ffff */
.L_x_47:
[----:B-1----:R1:W2:Y:S02]  /*b600*/  SYNCS.PHASECHK.TRANS64.TRYWAIT P0, [R2+URZ+0xe0], R4 ;  /* 0x0000e004020075a7 */ /* 0x0022a400080011ff */
[----:B--2---:R-:W-:Y:S05]  /*b610*/  @!P0 NANOSLEEP.SYNCS 0x989680 ;  /* 0x009896800000895d */ /* 0x004fea0003900000 */
[----:B------:R-:W2:Y:S02]  /*b620*/  @!P0 SYNCS.PHASECHK.TRANS64 P0, [R2+URZ+0xe0], R4 ;  /* 0x0000e004020085a7 */ /* 0x000ea400080010ff */
[----:B--2---:R-:W-:Y:S05]  /*b630*/  @!P0 BRA `(.L_x_47) ;  /* 0xfffffffc00f08947 */ /* 0x004fea000383ffff */
[----:B------:R-:W-:Y:S05]  /*b640*/  BRA `(.L_x_181) ;  /* 0xffffff7000dc7947 */ /* 0x000fea000383ffff */
.L_x_48:
[----:B------:R-:W-:-:S07]  /*b650*/  MOV R2, UR4 ;  /* 0x0000000400027c02 */ /* 0x000fce0008000f00 */
.L_x_182:
[----:B-1----:R1:W2:Y:S02]  /*b660*/  SYNCS.PHASECHK.TRANS64.TRYWAIT P0, [R2+URZ+0x90], R5 ;  /* 0x00009005020075a7 */ /* 0x0022a400080011ff */
[----:B--2---:R-:W-:Y:S05]  /*b670*/  @!P0 NANOSLEEP.SYNCS 0x989680 ;  /* 0x009896800000895d */ /* 0x004fea0003900000 */
[----:B------:R-:W2:Y:S02]  /*b680*/  @!P0 SYNCS.PHASECHK.TRANS64 P0, [R2+URZ+0x90], R5 ;  /* 0x00009005020085a7 */ /* 0x000ea400080010ff */
[----:B--2---:R-:W-:Y:S05]  /*b690*/  @!P0 BRA `(.L_x_182) ;  /* 0xfffffffc00f08947 */ /* 0x004fea000383ffff */
[----:B------:R-:W-:Y:S05]  /*b6a0*/  BRA `(.L_x_183) ;  /* 0xffffff7000ec7947 */ /* 0x000fea000383ffff */
.L_x_49:
[----:B-1----:R1:W2:Y:S02]  /*b6b0*/  SYNCS.PHASECHK.TRANS64.TRYWAIT P1, [R2+URZ+0x80], R4 ;  /* 0x00008004020075a7 */ /* 0x0022a400080211ff */
[----:B--2---:R-:W-:Y:S05]  /*b6c0*/  @!P1 NANOSLEEP.SYNCS 0x989680 ;  /* 0x009896800000995d */ /* 0x004fea0003900000 */
[----:B------:R-:W2:Y:S02]  /*b6d0*/  @!P1 SYNCS.PHASECHK.TRANS64 P1, [R2+URZ+0x80], R4 ;  /* 0x00008004020095a7 */ /* 0x000ea400080210ff */
[----:B--2---:R-:W-:Y:S05]  /*b6e0*/  @!P1 BRA `(.L_x_49) ;  /* 0xfffffffc00f09947 */ /* 0x004fea000383ffff */
[----:B------:R-:W-:Y:S05]  /*b6f0*/  BRA `(.L_x_184) ;  /* 0xffffff74001c7947 */ /* 0x000fea000383ffff */
.L_x_52:
[----:B------:R-:W-:-:S07]  /*b700*/  MOV R0, UR4 ;  /* 0x0000000400007c02 */ /* 0x000fce0008000f00 */
.L_x_185:
[----:B-1----:R1:W2:Y:S02]  /*b710*/  SYNCS.PHASECHK.TRANS64.TRYWAIT P0, [R0+URZ+0x90], R2 ;  /* 0x00009002000075a7 */ /* 0x0022a400080011ff */
[----:B--2---:R-:W-:Y:S05]  /*b720*/  @!P0 NANOSLEEP.SYNCS 0x989680 ;  /* 0x009896800000895d */ /* 0x004fea0003900000 */
[----:B------:R-:W2:Y:S02]  /*b730*/  @!P0 SYNCS.PHASECHK.TRANS64 P0, [R0+URZ+0x90], R2 ;  /* 0x00009002000085a7 */ /* 0x000ea400080010ff */
[----:B--2---:R-:W-:Y:S05]  /*b740*/  @!P0 BRA `(.L_x_185) ;  /* 0xfffffffc00f08947 */ /* 0x004fea000383ffff */
[----:B------:R-:W-:Y:S05]  /*b750*/  BRA `(.L_x_51) ;  /* 0xffffff7400707947 */ /* 0x000fea000383ffff */
.L_x_59:
[----:B-1----:R1:W2:Y:S02]  /*b760*/  SYNCS.PHASECHK.TRANS64.TRYWAIT P1, [R0+URZ+0x80], R2 ;  /* 0x00008002000075a7 */ /* 0x0022a400080211ff */
[----:B--2---:R-:W-:Y:S05]  /*b770*/  @!P1 NANOSLEEP.SYNCS 0x989680 ;  /* 0x009896800000995d */ /* 0x004fea0003900000 */
[----:B------:R-:W2:Y:S02]  /*b780*/  @!P1 SYNCS.PHASECHK.TRANS64 P1, [R0+URZ+0x80], R2 ;  /* 0x00008002000095a7 */ /* 0x000ea400080210ff */
[----:B--2---:R-:W-:Y:S05]  /*b790*/  @!P1 BRA `(.L_x_59) ;  /* 0xfffffffc00f09947 */ /* 0x004fea000383ffff */
[----:B------:R-:W-:Y:S05]  /*b7a0*/  BRA `(.L_x_186) ;  /* 0xffffff7800e47947 */ /* 0x000fea000383ffff */
.L_x_60:
[----:B------:R-:W-:-:S07]  /*b7b0*/  MOV R2, UR30 ;  /* 0x0000001e00027c02 */ /* 0x000fce0008000f00 */
.L_x_187:
[----:B-1----:R1:W2:Y:S02]  /*b7c0*/  SYNCS.PHASECHK.TRANS64.TRYWAIT P0, [R2+URZ+0xc0], R0 ;  /* 0x0000c000020075a7 */ /* 0x0022a400080011ff */
[----:B--2---:R-:W-:Y:S05]  /*b7d0*/  @!P0 NANOSLEEP.SYNCS 0x989680 ;  /* 0x009896800000895d */ /* 0x004fea0003900000 */
[----:B------:R-:W2:Y:S02]  /*b7e0*/  @!P0 SYNCS.PHASECHK.TRANS64 P0, [R2+URZ+0xc0], R0 ;  /* 0x0000c000020085a7 */ /* 0x000ea400080010ff */
[----:B--2---:R-:W-:Y:S05]  /*b7f0*/  @!P0 BRA `(.L_x_187) ;  /* 0xfffffffc00f08947 */ /* 0x004fea000383ffff */
[----:B------:R-:W-:Y:S05]  /*b800*/  BRA `(.L_x_188) ;  /* 0xffffff7c001c7947 */ /* 0x000fea000383ffff */
.L_x_63:
[----:B------:R-:W-:Y:S07]  /*b810*/  MOV R0, UR5 ;  /* 0x0000000500007c02 */ /* 0x000fee0008000f00 */
.L_x_189:
[----:B-1----:R1:W2:Y:S02]  /*b820*/  SYNCS.PHASECHK.TRANS64.TRYWAIT P0, [R0+URZ], R2 ;  /* 0x00000002000075a7 */ /* 0x0022a400080011ff */
[----:B--2---:R-:W-:Y:S05]  /*b830*/  @!P0 NANOSLEEP.SYNCS 0x989680 ;  /* 0x009896800000895d */ /* 0x004fea0003900000 */
[----:B------:R-:W2:Y:S02]  /*b840*/  @!P0 SYNCS.PHASECHK.TRANS64 P0, [R0+URZ], R2 ;  /* 0x00000002000085a7 */ /* 0x000ea400080010ff */
[----:B--2---:R-:W-:Y:S05]  /*b850*/  @!P0 BRA `(.L_x_189) ;  /* 0xfffffffc00f08947 */ /* 0x004fea000383ffff */
[----:B------:R-:W-:Y:S05]  /*b860*/  BRA `(.L_x_62) ;  /* 0xffffff7c00387947 */ /* 0x000fea000383ffff */
.L_x_66:
[----:B------:R-:W-:-:S07]  /*b870*/  MOV R0, UR4 ;  /* 0x0000000400007c02 */ /* 0x000fce0008000f00 */
.L_x_190:
[----:B--2---:R2:W4:Y:S02]  /*b880*/  SYNCS.PHASECHK.TRANS64.TRYWAIT P0, [R0+URZ], R2 ;  /* 0x00000002000075a7 */ /* 0x00452400080011ff */
[----:B----4-:R-:W-:Y:S05]  /*b890*/  @!P0 NANOSLEEP.SYNCS 0x989680 ;  /* 0x009896800000895d */ /* 0x010fea0003900000 */
[----:B------:R-:W4:Y:S02]  /*b8a0*/  @!P0 SYNCS.PHASECHK.TRANS64 P0, [R0+URZ], R2 ;  /* 0x00000002000085a7 */ /* 0x000f2400080010ff */
[----:B----4-:R-:W-:Y:S05]  /*b8b0*/  @!P0 BRA `(.L_x_190) ;  /* 0xfffffffc00f08947 */ /* 0x010fea000383ffff */
[----:B------:R-:W-:Y:S05]  /*b8c0*/  BRA `(.L_x_191) ;  /* 0xffffff8000147947 */ /* 0x000fea000383ffff */
.L_x_67:
[----:B------:R-:W-:-:S07]  /*b8d0*/  MOV R0, UR5 ;  /* 0x0000000500007c02 */ /* 0x000fce0008000f00 */
.L_x_192:
[----:B-1----:R1:W2:Y:S02]  /*b8e0*/  SYNCS.PHASECHK.TRANS64.TRYWAIT P0, [R0+URZ], R3 ;  /* 0x00000003000075a7 */ /* 0x0022a400080011ff */
[----:B--2---:R-:W-:Y:S05]  /*b8f0*/  @!P0 NANOSLEEP.SYNCS 0x989680 ;  /* 0x009896800000895d */ /* 0x004fea0003900000 */
[----:B------:R-:W2:Y:S02]  /*b900*/  @!P0 SYNCS.PHASECHK.TRANS64 P0, [R0+URZ], R3 ;  /* 0x00000003000085a7 */ /* 0x000ea400080010ff */
[----:B--2---:R-:W-:Y:S05]  /*b910*/  @!P0 BRA `(.L_x_192) ;  /* 0xfffffffc00f08947 */ /* 0x004fea000383ffff */
[----:B------:R-:W-:Y:S05]  /*b920*/  BRA `(.L_x_193) ;  /* 0xffffff8000207947 */ /* 0x000fea000383ffff */
.L_x_68:
[----:B------:R-:W-:-:S07]  /*b930*/  MOV R0, UR5 ;  /* 0x0000000500007c02 */ /* 0x000fce0008000f00 */
.L_x_194:
[----:B-1----:R1:W2:Y:S02]  /*b940*/  SYNCS.PHASECHK.TRANS64.TRYWAIT P0, [R0+URZ], R3 ;  /* 0x00000003000075a7 */ /* 0x0022a400080011ff */
[----:B--2---:R-:W-:Y:S05]  /*b950*/  @!P0 NANOSLEEP.SYNCS 0x989680 ;  /* 0x009896800000895d */ /* 0x004fea0003900000 */
[----:B------:R-:W2:Y:S02]  /*b960*/  @!P0 SYNCS.PHASECHK.TRANS64 P0, [R0+URZ], R3 ;  /* 0x00000003000085a7 */ /* 0x000ea400080010ff */
[----:B--2---:R-:W-:Y:S05]  /*b970*/  @!P0 BRA `(.L_x_194) ;  /* 0xfffffffc00f08947 */ /* 0x004fea000383ffff */
[----:B------:R-:W-:Y:S05]  /*b980*/  BRA `(.L_x_195) ;  /* 0xffffff80002c7947 */ /* 0x000fea000383ffff */
.L_x_69:
[----:B-1----:R-:W-:-:S07]  /*b990*/  MOV R0, UR4 ;  /* 0x0000000400007c02 */ /* 0x002fce0008000f00 */
.L_x_196:
[----:B-1----:R1:W2:Y:S02]  /*b9a0*/  SYNCS.PHASECHK.TRANS64.TRYWAIT P0, [R0+URZ], R2 ;  /* 0x00000002000075a7 */ /* 0x0022a400080011ff */
[----:B--2---:R-:W-:Y:S05]  /*b9b0*/  @!P0 NANOSLEEP.SYNCS 0x989680 ;  /* 0x009896800000895d */ /* 0x004fea0003900000 */
[----:B------:R-:W2:Y:S02]  /*b9c0*/  @!P0 SYNCS.PHASECHK.TRANS64 P0, [R0+URZ], R2 ;  /* 0x00000002000085a7 */ /* 0x000ea400080010ff */
[----:B--2---:R-:W-:Y:S05]  /*b9d0*/  @!P0 BRA `(.L_x_196) ;  /* 0xfffffffc00f08947 */ /* 0x004fea000383ffff */
[----:B------:R-:W-:Y:S05]  /*b9e0*/  BRA `(.L_x_197) ;  /* 0xffffff8000387947 */ /* 0x000fea000383ffff */
.L_x_74:
[----:B--2---:R2:W3:Y:S02]  /*b9f0*/  SYNCS.PHASECHK.TRANS64.TRYWAIT P0, [R12+URZ+0x80], R0 ;  /* 0x000080000c0075a7 */ /* 0x0044e400080011ff */
[----:B---3--:R-:W-:Y:S05]  /*ba00*/  @!P0 NANOSLEEP.SYNCS 0x989680 ;  /* 0x009896800000895d */ /* 0x008fea0003900000 */
[----:B------:R-:W3:Y:S02]  /*ba10*/  @!P0 SYNCS.PHASECHK.TRANS64 P0, [R12+URZ+0x80], R0 ;  /* 0x000080000c0085a7 */ /* 0x000ee400080010ff */
[----:B---3--:R-:W-:Y:S05]  /*ba20*/  @!P0 BRA `(.L_x_74) ;  /* 0xfffffffc00f08947 */ /* 0x008fea000383ffff */
[----:B------:R-:W-:Y:S05]  /*ba30*/  BRA `(.L_x_198) ;  /* 0xffffff8400507947 */ /* 0x000fea000383ffff */
.L_x_77:
[----:B-1----:R-:W-:Y:S07]  /*ba40*/  MOV R0, UR21 ;  /* 0x0000001500007c02 */ /* 0x002fee0008000f00 */
.L_x_199:
[----:B-1----:R1:W2:Y:S02]  /*ba50*/  SYNCS.PHASECHK.TRANS64.TRYWAIT P2, [R0+URZ+0x78], R6 ;  /* 0x00007806000075a7 */ /* 0x0022a400080411ff */
[----:B--2---:R-:W-:Y:S05]  /*ba60*/  @!P2 NANOSLEEP.SYNCS 0x989680 ;  /* 0x009896800000a95d */ /* 0x004fea0003900000 */
[----:B------:R-:W2:Y:S02]  /*ba70*/  @!P2 SYNCS.PHASECHK.TRANS64 P2, [R0+URZ+0x78], R6 ;  /* 0x000078060000a5a7 */ /* 0x000ea400080410ff */
[----:B--2---:R-:W-:Y:S05]  /*ba80*/  @!P2 BRA `(.L_x_199) ;  /* 0xfffffffc00f0a947 */ /* 0x004fea000383ffff */
[----:B------:R-:W-:Y:S05]  /*ba90*/  BRA `(.L_x_76) ;  /* 0xffffff8800bc7947 */ /* 0x000fea000383ffff */
.L_x_80:
[----:B------:R-:W-:Y:S07]  /*baa0*/  MOV R0, UR21 ;  /* 0x0000001500007c02 */ /* 0x000fee0008000f00 */
.L_x_200:
[----:B-1----:R1:W2:Y:S02]  /*bab0*/  SYNCS.PHASECHK.TRANS64.TRYWAIT P0, [R0+URZ+0x50], R10 ;  /* 0x0000500a000075a7 */ /* 0x0022a400080011ff */
[----:B--2---:R-:W-:Y:S05]  /*bac0*/  @!P0 NANOSLEEP.SYNCS 0x989680 ;  /* 0x009896800000895d */ /* 0x004fea0003900000 */
[----:B------:R-:W2:Y:S02]  /*bad0*/  @!P0 SYNCS.PHASECHK.TRANS64 P0, [R0+URZ+0x50], R10 ;  /* 0x0000500a000085a7 */ /* 0x000ea400080010ff */
[----:B--2---:R-:W-:Y:S05]  /*bae0*/  @!P0 BRA `(.L_x_200) ;  /* 0xfffffffc00f08947 */ /* 0x004fea000383ffff */
[----:B------:R-:W-:Y:S05]  /*baf0*/  BRA `(.L_x_201) ;  /* 0xffffff8c00187947 */ /* 0x000fea000383ffff */
.L_x_81:
[----:B------:R-:W-:Y:S07]  /*bb00*/  MOV R0, UR21 ;  /* 0x0000001500007c02 */ /* 0x000fee0008000f00 */
.L_x_202:
[----:B-1----:R1:W2:Y:S02]  /*bb10*/  SYNCS.PHASECHK.TRANS64.TRYWAIT P0, [R0+URZ+0x58], R10 ;  /* 0x0000580a000075a7 */ /* 0x0022a400080011ff */
[----:B--2---:R-:W-:Y:S05]  /*bb20*/  @!P0 NANOSLEEP.SYNCS 0x989680 ;  /* 0x009896800000895d */ /* 0x004fea0003900000 */
[----:B------:R-:W2:Y:S02]  /*bb30*/  @!P0 SYNCS.PHASECHK.TRANS64 P0, [R0+URZ+0x58], R10 ;  /* 0x0000580a000085a7 */ /* 0x000ea400080010ff */
[----:B--2---:R-:W-:Y:S05]  /*bb40*/  @!P0 BRA `(.L_x_202) ;  /* 0xfffffffc00f08947 */ /* 0x004fea000383ffff */
[----:B------:R-:W-:Y:S05]  /*bb50*/  BRA `(.L_x_203) ;  /* 0xffffff8c00547947 */ /* 0x000fea000383ffff */
.L_x_82:
[----:B------:R-:W-:Y:S07]  /*bb60*/  MOV R0, UR21 ;  /* 0x0000001500007c02 */ /* 0x000fee0008000f00 */
.L_x_204:
[----:B-1----:R1:W2:Y:S02]  /*bb70*/  SYNCS.PHASECHK.TRANS64.TRYWAIT P0, [R0+URZ+0x60], R10 ;  /* 0x0000600a000075a7 */ /* 0x0022a400080011ff */
[----:B--2---:R-:W-:Y:S05]  /*bb80*/  @!P0 NANOSLEEP.SYNCS 0x989680 ;  /* 0x009896800000895d */ /* 0x004fea0003900000 */
[----:B------:R-:W2:Y:S02]  /*bb90*/  @!P0 SYNCS.PHASECHK.TRANS64 P0, [R0+URZ+0x60], R10 ;  /* 0x0000600a000085a7 */ /* 0x000ea400080010ff */
[----:B--2---:R-:W-:Y:S05]  /*bba0*/  @!P0 BRA `(.L_x_204) ;  /* 0xfffffffc00f08947 */ /* 0x004fea000383ffff */
[----:B------:R-:W-:Y:S05]  /*bbb0*/  BRA `(.L_x_205) ;  /* 0xffffff8c00947947 */ /* 0x000fea000383ffff */
.L_x_83:
[----:B------:R-:W-:Y:S07]  /*bbc0*/  MOV R0, UR21 ;  /* 0x0000001500007c02 */ /* 0x000fee0008000f00 */
.L_x_206:
[----:B-1----:R1:W2:Y:S02]  /*bbd0*/  SYNCS.PHASECHK.TRANS64.TRYWAIT P0, [R0+URZ+0x68], R10 ;  /* 0x0000680a000075a7 */ /* 0x0022a400080011ff */
[----:B--2---:R-:W-:Y:S05]  /*bbe0*/  @!P0 NANOSLEEP.SYNCS 0x989680 ;  /* 0x009896800000895d */ /* 0x004fea0003900000 */
[----:B------:R-:W2:Y:S02]  /*bbf0*/  @!P0 SYNCS.PHASECHK.TRANS64 P0, [R0+URZ+0x68], R10 ;  /* 0x0000680a000085a7 */ /* 0x000ea400080010ff */
[----:B--2---:R-:W-:Y:S05]  /*bc00*/  @!P0 BRA `(.L_x_206) ;  /* 0xfffffffc00f08947 */ /* 0x004fea000383ffff */
[----:B------:R-:W-:Y:S05]  /*bc10*/  BRA `(.L_x_207) ;  /* 0xffffff8c00d87947 */ /* 0x000fea000383ffff */
.L_x_84:
[----:B------:R-:W-:Y:S07]  /*bc20*/  MOV R0, UR21 ;  /* 0x0000001500007c02 */ /* 0x000fee0008000f00 */
.L_x_208:
[----:B-1----:R1:W2:Y:S02]  /*bc30*/  SYNCS.PHASECHK.TRANS64.TRYWAIT P0, [R0+URZ+0x50], R9 ;  /* 0x00005009000075a7 */ /* 0x0022a400080011ff */
[----:B--2---:R-:W-:Y:S05]  /*bc40*/  @!P0 NANOSLEEP.SYNCS 0x989680 ;  /* 0x009896800000895d */ /* 0x004fea0003900000 */
[----:B------:R-:W2:Y:S02]  /*bc50*/  @!P0 SYNCS.PHASECHK.TRANS64 P0, [R0+URZ+0x50], R9 ;  /* 0x00005009000085a7 */ /* 0x000ea400080010ff */
[----:B--2---:R-:W-:Y:S05]  /*bc60*/  @!P0 BRA `(.L_x_208) ;  /* 0xfffffffc00f08947 */ /* 0x004fea000383ffff */
[----:B------:R-:W-:Y:S05]  /*bc70*/  BRA `(.L_x_209) ;  /* 0xffffff9000207947 */ /* 0x000fea000383ffff */
.L_x_85:
[----:B------:R-:W-:Y:S07]  /*bc80*/  MOV R0, UR21 ;  /* 0x0000001500007c02 */ /* 0x000fee0008000f00 */
.L_x_210:
[----:B-1----:R1:W2:Y:S02]  /*bc90*/  SYNCS.PHASECHK.TRANS64.TRYWAIT P0, [R0+URZ+0x58], R9 ;  /* 0x00005809000075a7 */ /* 0x0022a400080011ff */
[----:B--2---:R-:W-:Y:S05]  /*bca0*/  @!P0 NANOSLEEP.SYNCS 0x989680 ;  /* 0x009896800000895d */ /* 0x004fea0003900000 */
[----:B------:R-:W2:Y:S02]  /*bcb0*/  @!P0 SYNCS.PHASECHK.TRANS64 P0, [R0+URZ+0x58], R9 ;  /* 0x00005809000085a7 */ /* 0x000ea400080010ff */
[----:B--2---:R-:W-:Y:S05]  /*bcc0*/  @!P0 BRA `(.L_x_210) ;  /* 0xfffffffc00f08947 */ /* 0x004fea000383ffff */
[----:B------:R-:W-:Y:S05]  /*bcd0*/  BRA `(.L_x_211) ;  /* 0xffffff9000687947 */ /* 0x000fea000383ffff */
.L_x_86:
[----:B------:R-:W-:Y:S07]  /*bce0*/  MOV R0, UR21 ;  /* 0x0000001500007c02 */ /* 0x000fee0008000f00 */
.L_x_212:
[----:B-1----:R1:W2:Y:S02]  /*bcf0*/  SYNCS.PHASECHK.TRANS64.TRYWAIT P0, [R0+URZ+0x60], R9 ;  /* 0x00006009000075a7 */ /* 0x0022a400080011ff */
[----:B--2---:R-:W-:Y:S05]  /*bd00*/  @!P0 NANOSLEEP.SYNCS 0x989680 ;  /* 0x009896800000895d */ /* 0x004fea0003900000 */
[----:B------:R-:W2:Y:S02]  /*bd10*/  @!P0 SYNCS.PHASECHK.TRANS64 P0, [R0+URZ+0x60], R9 ;  /* 0x00006009000085a7 */ /* 0x000ea400080010ff */
[----:B--2---:R-:W-:Y:S05]  /*bd20*/  @!P0 BRA `(.L_x_212) ;  /* 0xfffffffc00f08947 */ /* 0x004fea000383ffff */
[----:B------:R-:W-:Y:S05]  /*bd30*/  BRA `(.L_x_213) ;  /* 0xffffff9000b07947 */ /* 0x000fea000383ffff */
.L_x_87:
[----:B------:R-:W-:Y:S07]  /*bd40*/  MOV R0, UR21 ;  /* 0x0000001500007c02 */ /* 0x000fee0008000f00 */
.L_x_214:
[----:B-1----:R1:W2:Y:S02]  /*bd50*/  SYNCS.PHASECHK.TRANS64.TRYWAIT P0, [R0+URZ+0x68], R9 ;  /* 0x00006809000075a7 */ /* 0x0022a400080011ff */
[----:B--2---:R-:W-:Y:S05]  /*bd60*/  @!P0 NANOSLEEP.SYNCS 0x989680 ;  /* 0x009896800000895d */ /* 0x004fea0003900000 */
[----:B------:R-:W2:Y:S02]  /*bd70*/  @!P0 SYNCS.PHASECHK.TRANS64 P0, [R0+URZ+0x68], R9 ;  /* 0x00006809000085a7 */ /* 0x000ea400080010ff */
[----:B--2---:R-:W-:Y:S05]  /*bd80*/  @!P0 BRA `(.L_x_214) ;  /* 0xfffffffc00f08947 */ /* 0x004fea000383ffff */
[----:B------:R-:W-:Y:S05]  /*bd90*/  BRA `(.L_x_215) ;  /* 0xffffff9000f47947 */ /* 0x000fea000383ffff */
.L_x_89:
[----:B------:R-:W-:-:S07]  /*bda0*/  MOV R0, UR21 ;  /* 0x0000001500007c02 */ /* 0x000fce0008000f00 */
.L_x_216:
[----:B-1----:R1:W3:Y:S02]  /*bdb0*/  SYNCS.PHASECHK.TRANS64.TRYWAIT P0, [R0+URZ+0x50], R10 ;  /* 0x0000500a000075a7 */ /* 0x0022e400080011ff */
[----:B---3--:R-:W-:Y:S05]  /*bdc0*/  @!P0 NANOSLEEP.SYNCS 0x989680 ;  /* 0x009896800000895d */ /* 0x008fea0003900000 */
[----:B------:R-:W3:Y:S02]  /*bdd0*/  @!P0 SYNCS.PHASECHK.TRANS64 P0, [R0+URZ+0x50], R10 ;  /* 0x0000500a000085a7 */ /* 0x000ee400080010ff */
[----:B---3--:R-:W-:Y:S05]  /*bde0*/  @!P0 BRA `(.L_x_216) ;  /* 0xfffffffc00f08947 */ /* 0x008fea000383ffff */
[----:B------:R-:W-:Y:S05]  /*bdf0*/  BRA `(.L_x_217) ;  /* 0xffffff9400647947 */ /* 0x000fea000383ffff */
.L_x_90:
[----:B-1----:R-:W-:-:S07]  /*be00*/  MOV R0, UR21 ;  /* 0x0000001500007c02 */ /* 0x002fce0008000f00 */
.L_x_218:
[----:B-1----:R1:W3:Y:S02]  /*be10*/  SYNCS.PHASECHK.TRANS64.TRYWAIT P0, [R0+URZ+0x58], R10 ;  /* 0x0000580a000075a7 */ /* 0x0022e400080011ff */
[----:B---3--:R-:W-:Y:S05]  /*be20*/  @!P0 NANOSLEEP.SYNCS 0x989680 ;  /* 0x009896800000895d */ /* 0x008fea0003900000 */
[----:B------:R-:W3:Y:S02]  /*be30*/  @!P0 SYNCS.PHASECHK.TRANS64 P0, [R0+URZ+0x58], R10 ;  /* 0x0000580a000085a7 */ /* 0x000ee400080010ff */
[----:B---3--:R-:W-:Y:S05]  /*be40*/  @!P0 BRA `(.L_x_218) ;  /* 0xfffffffc00f08947 */ /* 0x008fea000383ffff */
[----:B------:R-:W-:Y:S05]  /*be50*/  BRA `(.L_x_219) ;  /* 0xffffff9400547947 */ /* 0x000fea000383ffff */
.L_x_91:
[----:B------:R-:W-:-:S07]  /*be60*/  MOV R2, UR21 ;  /* 0x0000001500027c02 */ /* 0x000fce0008000f00 */
.L_x_220:
[----:B-1----:R1:W3:Y:S02]  /*be70*/  SYNCS.PHASECHK.TRANS64.TRYWAIT P0, [R2+URZ+0x60], R10 ;  /* 0x0000600a020075a7 */ /* 0x0022e400080011ff */
[----:B---3--:R-:W-:Y:S05]  /*be80*/  @!P0 NANOSLEEP.SYNCS 0x989680 ;  /* 0x009896800000895d */ /* 0x008fea0003900000 */
[----:B------:R-:W3:Y:S02]  /*be90*/  @!P0 SYNCS.PHASECHK.TRANS64 P0, [R2+URZ+0x60], R10 ;  /* 0x0000600a020085a7 */ /* 0x000ee400080010ff */
[----:B---3--:R-:W-:Y:S05]  /*bea0*/  @!P0 BRA `(.L_x_220) ;  /* 0xfffffffc00f08947 */ /* 0x008fea000383ffff */
[----:B------:R-:W-:Y:S05]  /*beb0*/  BRA `(.L_x_221) ;  /* 0xffffff9400487947 */ /* 0x000fea000383ffff */
.L_x_93:
[----:B-1----:R1:W2:Y:S02]  /*bec0*/  SYNCS.PHASECHK.TRANS64.TRYWAIT P0, [R0+URZ+0x80], R2 ;  /* 0x00008002000075a7 */ /* 0x0022a400080011ff */
[----:B--2---:R-:W-:Y:S05]  /*bed0*/  @!P0 NANOSLEEP.SYNCS 0x989680 ;  /* 0x009896800000895d */ /* 0x004fea0003900000 */
[----:B------:R-:W2:Y:S02]  /*bee0*/  @!P0 SYNCS.PHASECHK.TRANS64 P0, [R0+URZ+0x80], R2 ;  /* 0x00008002000085a7 */ /* 0x000ea400080010ff */
[----:B--2---:R-:W-:Y:S05]  /*bef0*/  @!P0 BRA `(.L_x_93) ;  /* 0xfffffffc00f08947 */ /* 0x004fea000383ffff */
[----:B------:R-:W-:Y:S05]  /*bf00*/  BRA `(.L_x_222) ;  /* 0xffffff98000c7947 */ /* 0x000fea000383ffff */
.L_x_104:
[----:B-1----:R-:W-:Y:S04]  /*bf10*/  MOV R2, UR43 ;  /* 0x0000002b00027c02 */ /* 0x002fe80008000f00 */
[----:B------:R1:W3:Y:S03]  /*bf20*/  SYNCS.PHASECHK.TRANS64.TRYWAIT P1, [R2+URZ+0x30], R3 ;  /* 0x00003003020075a7 */ /* 0x0002e600080211ff */
[----:B---3--:R-:W-:Y:S05]  /*bf30*/  @!P1 NANOSLEEP.SYNCS 0x989680 ;  /* 0x009896800000995d */ /* 0x008fea0003900000 */
[----:B------:R-:W3:Y:S02]  /*bf40*/  @!P1 SYNCS.PHASECHK.TRANS64 P1, [R2+URZ+0x30], R3 ;  /* 0x00003003020095a7 */ /* 0x000ee400080210ff */
[----:B---3--:R-:W-:Y:S05]  /*bf50*/  @!P1 BRA `(.L_x_104) ;  /* 0xfffffffc00ec9947 */ /* 0x008fea000383ffff */
[----:B------:R-:W-:Y:S05]  /*bf60*/  BRA `(.L_x_103) ;  /* 0xffffffa400807947 */ /* 0x000fea000383ffff */
.L_x_106:
[----:B-1----:R1:W4:Y:S02]  /*bf70*/  SYNCS.PHASECHK.TRANS64.TRYWAIT P0, [R26+URZ+0xa0], R0 ;  /* 0x0000a0001a0075a7 */ /* 0x00232400080011ff */
[----:B----4-:R-:W-:Y:S05]  /*bf80*/  @!P0 NANOSLEEP.SYNCS 0x989680 ;  /* 0x009896800000895d */ /* 0x010fea0003900000 */
[----:B------:R-:W4:Y:S02]  /*bf90*/  @!P0 SYNCS.PHASECHK.TRANS64 P0, [R26+URZ+0xa0], R0 ;  /* 0x0000a0001a0085a7 */ /* 0x000f2400080010ff */
[----:B----4-:R-:W-:Y:S05]  /*bfa0*/  @!P0 BRA `(.L_x_106) ;  /* 0xfffffffc00f08947 */ /* 0x010fea000383ffff */
[----:B------:R-:W-:Y:S05]  /*bfb0*/  BRA `(.L_x_105) ;  /* 0xffffffa400a87947 */ /* 0x000fea000383ffff */
.L_x_115:
[----:B-1----:R1:W2:Y:S02]  /*bfc0*/  SYNCS.PHASECHK.TRANS64.TRYWAIT P0, [R2+URZ+0x30], R0 ;  /* 0x00003000020075a7 */ /* 0x0022a400080011ff */
[----:B--2---:R-:W-:Y:S05]  /*bfd0*/  @!P0 NANOSLEEP.SYNCS 0x989680 ;  /* 0x009896800000895d */ /* 0x004fea0003900000 */
[----:B------:R-:W2:Y:S02]  /*bfe0*/  @!P0 SYNCS.PHASECHK.TRANS64 P0, [R2+URZ+0x30], R0 ;  /* 0x00003000020085a7 */ /* 0x000ea400080010ff */
[----:B--2---:R-:W-:Y:S05]  /*bff0*/  @!P0 BRA `(.L_x_115) ;  /* 0xfffffffc00f08947 */ /* 0x004fea000383ffff */
[----:B------:R-:W-:Y:S05]  /*c000*/  BRA `(.L_x_114) ;  /* 0xffffffac00c47947 */ /* 0x000fea000383ffff */
.L_x_123:
[----:B-1----:R1:W2:Y:S02]  /*c010*/  SYNCS.PHASECHK.TRANS64.TRYWAIT P0, [R0+URZ+0x30], R6 ;  /* 0x00003006000075a7 */ /* 0x0022a400080011ff */
[----:B--2---:R-:W-:Y:S05]  /*c020*/  @!P0 NANOSLEEP.SYNCS 0x989680 ;  /* 0x009896800000895d */ /* 0x004fea0003900000 */
[----:B------:R-:W2:Y:S02]  /*c030*/  @!P0 SYNCS.PHASECHK.TRANS64 P0, [R0+URZ+0x30], R6 ;  /* 0x00003006000085a7 */ /* 0x000ea400080010ff */
[----:B--2---:R-:W-:Y:S05]  /*c040*/  @!P0 BRA `(.L_x_123) ;  /* 0xfffffffc00f08947 */ /* 0x004fea000383ffff */
[----:B------:R-:W-:Y:S05]  /*c050*/  BRA `(.L_x_122) ;  /* 0xffffffb800047947 */ /* 0x000fea000383ffff */
.L_x_131:
[----:B-1----:R1:W2:Y:S02]  /*c060*/  SYNCS.PHASECHK.TRANS64.TRYWAIT P0, [R0+URZ+0x30], R6 ;  /* 0x00003006000075a7 */ /* 0x0022a400080011ff */
[----:B--2---:R-:W-:Y:S05]  /*c070*/  @!P0 NANOSLEEP.SYNCS 0x989680 ;  /* 0x009896800000895d */ /* 0x004fea0003900000 */
[----:B------:R-:W2:Y:S02]  /*c080*/  @!P0 SYNCS.PHASECHK.TRANS64 P0, [R0+URZ+0x30], R6 ;  /* 0x00003006000085a7 */ /* 0x000ea400080010ff */
[----:B--2---:R-:W-:Y:S05]  /*c090*/  @!P0 BRA `(.L_x_131) ;  /* 0xfffffffc00f08947 */ /* 0x004fea000383ffff */
[----:B------:R-:W-:Y:S05]  /*c0a0*/  BRA `(.L_x_130) ;  /* 0xffffffc000487947 */ /* 0x000fea000383ffff */
.L_x_139:
[----:B-1----:R1:W2:Y:S02]  /*c0b0*/  SYNCS.PHASECHK.TRANS64.TRYWAIT P0, [R0+URZ+0x30], R6 ;  /* 0x00003006000075a7 */ /* 0x0022a400080011ff */
[----:B--2---:R-:W-:Y:S05]  /*c0c0*/  @!P0 NANOSLEEP.SYNCS 0x989680 ;  /* 0x009896800000895d */ /* 0x004fea0003900000 */
[----:B------:R-:W2:Y:S02]  /*c0d0*/  @!P0 SYNCS.PHASECHK.TRANS64 P0, [R0+URZ+0x30], R6 ;  /* 0x00003006000085a7 */ /* 0x000ea400080010ff */
[----:B--2---:R-:W-:Y:S05]  /*c0e0*/  @!P0 BRA `(.L_x_139) ;  /* 0xfffffffc00f08947 */ /* 0x004fea000383ffff */
[----:B------:R-:W-:Y:S05]  /*c0f0*/  BRA `(.L_x_138) ;  /* 0xffffffc800987947 */ /* 0x000fea000383ffff */
.L_x_147:
[----:B-1----:R1:W2:Y:S02]  /*c100*/  SYNCS.PHASECHK.TRANS64.TRYWAIT P0, [R0+URZ+0x30], R6 ;  /* 0x00003006000075a7 */ /* 0x0022a400080011ff */
[----:B--2---:R-:W-:Y:S05]  /*c110*/  @!P0 NANOSLEEP.SYNCS 0x989680 ;  /* 0x009896800000895d */ /* 0x004fea0003900000 */
[----:B------:R-:W2:Y:S02]  /*c120*/  @!P0 SYNCS.PHASECHK.TRANS64 P0, [R0+URZ+0x30], R6 ;  /* 0x00003006000085a7 */ /* 0x000ea400080010ff */
[----:B--2---:R-:W-:Y:S05]  /*c130*/  @!P0 BRA `(.L_x_147) ;  /* 0xfffffffc00f08947 */ /* 0x004fea000383ffff */
[----:B------:R-:W-:Y:S05]  /*c140*/  BRA `(.L_x_146) ;  /* 0xffffffd000f87947 */ /* 0x000fea000383ffff */
.L_x_155:
[----:B-1----:R1:W2:Y:S02]  /*c150*/  SYNCS.PHASECHK.TRANS64.TRYWAIT P0, [R0+URZ+0x30], R6 ;  /* 0x00003006000075a7 */ /* 0x0022a400080011ff */
[----:B--2---:R-:W-:Y:S05]  /*c160*/  @!P0 NANOSLEEP.SYNCS 0x989680 ;  /* 0x009896800000895d */ /* 0x004fea0003900000 */
[----:B------:R-:W2:Y:S02]  /*c170*/  @!P0 SYNCS.PHASECHK.TRANS64 P0, [R0+URZ+0x30], R6 ;  /* 0x00003006000085a7 */ /* 0x000ea400080010ff */
[----:B--2---:R-:W-:Y:S05]  /*c180*/  @!P0 BRA `(.L_x_155) ;  /* 0xfffffffc00f08947 */ /* 0x004fea000383ffff */
[----:B------:R-:W-:Y:S05]  /*c190*/  BRA `(.L_x_154) ;  /* 0xffffffdc004c7947 */ /* 0x000fea000383ffff */
.L_x_163:
[----:B-1----:R1:W2:Y:S02]  /*c1a0*/  SYNCS.PHASECHK.TRANS64.TRYWAIT P0, [R0+URZ+0x30], R76 ;  /* 0x0000304c000075a7 */ /* 0x0022a400080011ff */
[----:B--2---:R-:W-:Y:S05]  /*c1b0*/  @!P0 NANOSLEEP.SYNCS 0x989680 ;  /* 0x009896800000895d */ /* 0x004fea0003900000 */
[----:B------:R-:W2:Y:S02]  /*c1c0*/  @!P0 SYNCS.PHASECHK.TRANS64 P0, [R0+URZ+0x30], R76 ;  /* 0x0000304c000085a7 */ /* 0x000ea400080010ff */
[----:B--2---:R-:W-:Y:S05]  /*c1d0*/  @!P0 BRA `(.L_x_163) ;  /* 0xfffffffc00f08947 */ /* 0x004fea000383ffff */
[----:B------:R-:W-:Y:S05]  /*c1e0*/  BRA `(.L_x_162) ;  /* 0xffffffe400a07947 */ /* 0x000fea000383ffff */
        .weak           $__internal_0_$__cuda_sm10x_tcgen05_guardrail_trap_col_being_dealloced_not_returned_by_alloc
        .type           $__internal_0_$__cuda_sm10x_tcgen05_guardrail_trap_col_being_dealloced_not_returned_by_alloc,@function
        .size           $__internal_0_$__cuda_sm10x_tcgen05_guardrail_trap_col_being_dealloced_not_returned_by_alloc,($__internal_1_$__cuda_sm10x_tcgen05_guardrail_trap_phase_invalid_during_alloc - $__internal_0_$__cuda_sm10x_tcgen05_guardrail_trap_col_being_dealloced_not_returned_by_alloc)
$__internal_0_$__cuda_sm10x_tcgen05_guardrail_trap_col_being_dealloced_not_returned_by_alloc:
[----:B------:R-:W-:Y:S05]  /*c1f0*/  BPT.TRAP 0x1 ;  /* 0x000000040000795c */ /* 0x000fea0000300000 */
[----:B------:R-:W-:-:S04]  /*c200*/  HFMA2 R3, -RZ, RZ, 0, 0 ;  /* 0x00000000ff037431 */ /* 0x000fc800000001ff */
[----:B------:R-:W-:Y:S05]  /*c210*/  RET.REL.NODEC R2 `(_ZN7cutlass13device_kernelINS_4gemm6kernel13GemmUniversalIN4cute5tupleIJiiiiEEENS1_10collective13CollectiveMmaINS1_35MainloopSm100TmaUmmaWarpSpecializedILi3ELi2ELi4ENS5_IJNS4_1CILi1EEENSA_ILi2EEESB_EEEEENS5_IJNSA_ILi128EEESF_NSA_ILi32EEEEEENS_10tfloat32_tENS5_IJlSB_lEEESI_SJ_NS4_8TiledMMAINS4_8MMA_AtomIJNS4_17SM100_MMA_TF32_SSISI_SI_fLi128ELi128ELNS4_4UMMA5MajorE0ELSO_0ELNSN_7ScaleInE0ELSP_0EEEEEENS4_6LayoutINS5_IJSB_SB_SB_EEENS5_IJNSA_ILi0EEESU_SU_EEEEENS5_IJNS4_10UnderscoreESX_SX_EEEEENS4_23SM90_TMA_LOAD_MULTICASTENS4_14ComposedLayoutINS4_7SwizzleILi3ELi4ELi3EEENS4_18smem_ptr_flag_bitsILi32EEENSS_INS5_IJNSA_ILi8EEESG_EEENS5_IJSG_SB_EEEEEEEvNS4_8identityENS4_13SM90_TMA_LOADES1A_vS1B_EENS_8epilogue10collective18CollectiveEpilogueINS1E_23Sm100TmaWarpSpecializedILi4ELi2ELi16ELb1ELb0EEEJSH_NS5_IJNSS_ISF_SB_EENSS_INSA_ILi16EEESB_EEEEESI_SJ_SI_SJ_NS1E_6fusion15FusionCallbacksIS1I_NS1N_17LinearCombinationISI_fSI_fLNS_15FloatRoundStyleE2EEESH_S1M_JEEENS4_5SM1004TMEM4LOAD26SM100_TMEM_LOAD_32dp32b16xES1C_NS11_INS12_ILi2ELi4ELi3EEES15_NSS_INS5_IJS16_S1K_EEENS5_IJS1K_SB_EEEEEEENS4_39AutoVectorizingCopyWithAssumedAlignmentILi128EEENS4_14SM90_TMA_STOREES21_S23_S23_EEEvvEEEEvNT_6ParamsE) ;  /* 0xffffff3c02787950 */ /* 0x000fea0003c3ffff */
        .weak           $__internal_1_$__cuda_sm10x_tcgen05_guardrail_trap_phase_invalid_during_alloc
        .type           $__internal_1_$__cuda_sm10x_tcgen05_guardrail_trap_phase_invalid_during_alloc,@function
        .size           $__internal_1_$__cuda_sm10x_tcgen05_guardrail_trap_phase_invalid_during_alloc,($__internal_2_$__cuda_sm10x_tcgen05_guardrail_trap_unallocated_columns_being_dealloced - $__internal_1_$__cuda_sm10x_tcgen05_guardrail_trap_phase_invalid_during_alloc)
$__internal_1_$__cuda_sm10x_tcgen05_guardrail_trap_phase_invalid_during_alloc:
[----:B------:R-:W-:Y:S05]  /*c220*/  BPT.TRAP 0x1 ;  /* 0x000000040000795c */ /* 0x000fea0000300000 */
[----:B------:R-:W-:-:S04]  /*c230*/  MOV R5, 0x0 ;  /* 0x0000000000057802 */ /* 0x000fc80000000f00 */
[----:B------:R-:W-:Y:S05]  /*c240*/  RET.REL.NODEC R4 `(_ZN7cutlass13device_kernelINS_4gemm6kernel13GemmUniversalIN4cute5tupleIJiiiiEEENS1_10collective13CollectiveMmaINS1_35MainloopSm100TmaUmmaWarpSpecializedILi3ELi2ELi4ENS5_IJNS4_1CILi1EEENSA_ILi2EEESB_EEEEENS5_IJNSA_ILi128EEESF_NSA_ILi32EEEEEENS_10tfloat32_tENS5_IJlSB_lEEESI_SJ_NS4_8TiledMMAINS4_8MMA_AtomIJNS4_17SM100_MMA_TF32_SSISI_SI_fLi128ELi128ELNS4_4UMMA5MajorE0ELSO_0ELNSN_7ScaleInE0ELSP_0EEEEEENS4_6LayoutINS5_IJSB_SB_SB_EEENS5_IJNSA_ILi0EEESU_SU_EEEEENS5_IJNS4_10UnderscoreESX_SX_EEEEENS4_23SM90_TMA_LOAD_MULTICASTENS4_14ComposedLayoutINS4_7SwizzleILi3ELi4ELi3EEENS4_18smem_ptr_flag_bitsILi32EEENSS_INS5_IJNSA_ILi8EEESG_EEENS5_IJSG_SB_EEEEEEEvNS4_8identityENS4_13SM90_TMA_LOADES1A_vS1B_EENS_8epilogue10collective18CollectiveEpilogueINS1E_23Sm100TmaWarpSpecializedILi4ELi2ELi16ELb1ELb0EEEJSH_NS5_IJNSS_ISF_SB_EENSS_INSA_ILi16EEESB_EEEEESI_SJ_SI_SJ_NS1E_6fusion15FusionCallbacksIS1I_NS1N_17LinearCombinationISI_fSI_fLNS_15FloatRoundStyleE2EEESH_S1M_JEEENS4_5SM1004TMEM4LOAD26SM100_TMEM_LOAD_32dp32b16xES1C_NS11_INS12_ILi2ELi4ELi3EEES15_NSS_INS5_IJS16_S1K_EEENS5_IJS1K_SB_EEEEEEENS4_39AutoVectorizingCopyWithAssumedAlignmentILi128EEENS4_14SM90_TMA_STOREES21_S23_S23_EEEvvEEEEvNT_6ParamsE) ;  /* 0xffffff3c046c7950 */ /* 0x000fea0003c3ffff */
        .weak           $__internal_2_$__cuda_sm10x_tcgen05_guardrail_trap_unallocated_columns_being_dealloced
        .type           $__internal_2_$__cuda_sm10x_tcgen05_guardrail_trap_unallocated_columns_being_dealloced,@function
        .size           $__internal_2_$__cuda_sm10x_tcgen05_guardrail_trap_unallocated_columns_being_dealloced,(.L_x_224 - $__internal_2_$__cuda_sm10x_tcgen05_guardrail_trap_unallocated_columns_being_dealloced)
$__internal_2_$__cuda_sm10x_tcgen05_guardrail_trap_unallocated_columns_being_dealloced:
[----:B------:R-:W-:Y:S05]  /*c250*/  BPT.TRAP 0x1 ;  /* 0x000000040000795c */ /* 0x000fea0000300000 */
[----:B------:R-:W-:-:S04]  /*c260*/  HFMA2 R3, -RZ, RZ, 0, 0 ;  /* 0x00000000ff037431 */ /* 0x000fc800000001ff */
[----:B------:R-:W-:Y:S05]  /*c270*/  RET.REL.NODEC R2 `(_ZN7cutlass13device_kernelINS_4gemm6kernel13GemmUniversalIN4cute5tupleIJiiiiEEENS1_10collective13CollectiveMmaINS1_35MainloopSm100TmaUmmaWarpSpecializedILi3ELi2ELi4ENS5_IJNS4_1CILi1EEENSA_ILi2EEESB_EEEEENS5_IJNSA_ILi128EEESF_NSA_ILi32EEEEEENS_10tfloat32_tENS5_IJlSB_lEEESI_SJ_NS4_8TiledMMAINS4_8MMA_AtomIJNS4_17SM100_MMA_TF32_SSISI_SI_fLi128ELi128ELNS4_4UMMA5MajorE0ELSO_0ELNSN_7ScaleInE0ELSP_0EEEEEENS4_6LayoutINS5_IJSB_SB_SB_EEENS5_IJNSA_ILi0EEESU_SU_EEEEENS5_IJNS4_10UnderscoreESX_SX_EEEEENS4_23SM90_TMA_LOAD_MULTICASTENS4_14ComposedLayoutINS4_7SwizzleILi3ELi4ELi3EEENS4_18smem_ptr_flag_bitsILi32EEENSS_INS5_IJNSA_ILi8EEESG_EEENS5_IJSG_SB_EEEEEEEvNS4_8identityENS4_13SM90_TMA_LOADES1A_vS1B_EENS_8epilogue10collective18CollectiveEpilogueINS1E_23Sm100TmaWarpSpecializedILi4ELi2ELi16ELb1ELb0EEEJSH_NS5_IJNSS_ISF_SB_EENSS_INSA_ILi16EEESB_EEEEESI_SJ_SI_SJ_NS1E_6fusion15FusionCallbacksIS1I_NS1N_17LinearCombinationISI_fSI_fLNS_15FloatRoundStyleE2EEESH_S1M_JEEENS4_5SM1004TMEM4LOAD26SM100_TMEM_LOAD_32dp32b16xES1C_NS11_INS12_ILi2ELi4ELi3EEES15_NSS_INS5_IJS16_S1K_EEENS5_IJS1K_SB_EEEEEEENS4_39AutoVectorizingCopyWithAssumedAlignmentILi128EEENS4_14SM90_TMA_STOREES21_S23_S23_EEEvvEEEEvNT_6ParamsE) ;  /* 0xffffff3c02607950 */ /* 0x000fea0003c3ffff */
.L_x_223:
[----:B------:R-:W-:-:S00]  /*c280*/  BRA `(.L_x_223) ;  /* 0xfffffffc00fc7947 */ /* 0x000fc0000383ffff */
[----:B------:R-:W-:-:S00]  /*c290*/  NOP ;  /* 0x0000000000007918 */ /* 0x000fc00000000000 */
        /* <DEDUP_REMOVED lines=14> */
.L_x_224:


//--------------------- .nv.global.init           --------------------------
	.section	.nv.global.init,"aw",@progbits
.nv.global.init:
	.type		$str$27,@object
	.size		$str$27,($str$28 - $str$27)
$str$27:
        /*0000*/ 	.byte	0x28, 0x61, 0x64, 0x64, 0x72, 0x65, 0x73, 0x73, 0x20, 0x26, 0x20, 0x6d, 0x61, 0x73, 0x6b, 0x29
        /*0010*/ 	.byte	0x20, 0x3d, 0x3d, 0x20, 0x30, 0x00
	.type		$str$28,@object
	.size		$str$28,($str$26 - $str$28)
$str$28:
        /*0016*/ 	.byte	0x2f, 0x74, 0x6d, 0x70, 0x2f, 0x63, 0x75, 0x74, 0x6c, 0x61, 0x73, 0x73, 0x5f, 0x73, 0x77, 0x65
        /*0026*/ 	.byte	0x65, 0x70, 0x5f, 0x73, 0x72, 0x63, 0x2f, 0x69, 0x6e, 0x63, 0x6c, 0x75, 0x64, 0x65, 0x2f, 0x63
        /*0036*/ 	.byte	0x75, 0x74, 0x65, 0x2f, 0x70, 0x6f, 0x69, 0x6e, 0x74, 0x65, 0x72, 0x5f, 0x66, 0x6c, 0x61, 0x67
        /*0046*/ 	.byte	0x67, 0x65, 0x64, 0x2e, 0x68, 0x70, 0x70, 0x00
	.type		$str$26,@object
	.size		$str$26,($str$25 - $str$26)
$str$26:
        /*004e*/ 	.byte	0x2f, 0x74, 0x6d, 0x70, 0x2f, 0x63, 0x75, 0x74, 0x6c, 0x61, 0x73, 0x73, 0x5f, 0x73, 0x77, 0x65
        /*005e*/ 	.byte	0x65, 0x70, 0x5f, 0x73, 0x72, 0x63, 0x2f, 0x69, 0x6e, 0x63, 0x6c, 0x75, 0x64, 0x65, 0x2f, 0x63
        /*006e*/ 	.byte	0x75, 0x74, 0x65, 0x2f, 0x61, 0x74, 0x6f, 0x6d, 0x2f, 0x63, 0x6f, 0x70, 0x79, 0x5f, 0x74, 0x72
        /*007e*/ 	.byte	0x61, 0x69, 0x74, 0x73, 0x5f, 0x73, 0x6d, 0x31, 0x30, 0x30, 0x2e, 0x68, 0x70, 0x70, 0x00
	.type		$str$25,@object
	.size		$str$25,(__unnamed_1 - $str$25)
$str$25:
        /*008d*/ 	.byte	0x28, 0x28, 0x75, 0x69, 0x6e, 0x74, 0x33, 0x32, 0x5f, 0x74, 0x28, 0x74, 0x68, 0x72, 0x65, 0x61
        /*009d*/ 	.byte	0x64, 0x49, 0x64, 0x78, 0x2e, 0x78, 0x29, 0x20, 0x2f, 0x20, 0x33, 0x32, 0x29, 0x20, 0x25, 0x20
        /*00ad*/ 	.byte	0x34, 0x29, 0x20, 0x3d, 0x3d, 0x20, 0x28, 0x28, 0x28, 0x74, 0x6d, 0x65, 0x6d, 0x5f, 0x61, 0x64
        /*00bd*/ 	.byte	0x64, 0x72, 0x20, 0x3e, 0x3e, 0x20, 0x31, 0x36, 0x29, 0x20, 0x2f, 0x20, 0x33, 0x32, 0x29, 0x20
        /*00cd*/ 	.byte	0x25, 0x20, 0x34, 0x29, 0x00
	.type		__unnamed_1,@object
	.size		__unnamed_1,(__unnamed_2 - __unnamed_1)
__unnamed_1:
        /*00d2*/ 	.byte	0x61, 0x75, 0x74, 0x6f, 0x20, 0x63, 0x75, 0x74, 0x65, 0x3a, 0x3a, 0x61, 0x73, 0x5f, 0x70, 0x6f
        /* <DEDUP_REMOVED lines=24> */
        /*0262*/ 	.byte	0x32, 0x30, 0x34, 0x38, 0x3e, 0x3e, 0x3e, 0x3e, 0x5d, 0x00
	.type		__unnamed_2,@object
	.size		__unnamed_2,(.L_2 - __unnamed_2)
__unnamed_2:
        /* <DEDUP_REMOVED lines=42> */
        /*050c*/ 	.byte	0x3e, 0x5d, 0x00
.L_2:


//--------------------- .nv.shared._ZN7cutlass13device_kernelINS_4gemm6kernel13GemmUniversalIN4cute5tupleIJiiiiEEENS1_10collective13CollectiveMmaINS1_35MainloopSm100TmaUmmaWarpSpecializedILi3ELi2ELi4ENS5_IJNS4_1CILi1EEENSA_ILi2EEESB_EEEEENS5_IJNSA_ILi128EEESF_NSA_ILi32EEEEEENS_10tfloat32_tENS5_IJlSB_lEEESI_SJ_NS4_8TiledMMAINS4_8MMA_AtomIJNS4_17SM100_MMA_TF32_SSISI_SI_fLi128ELi128ELNS4_4UMMA5MajorE0ELSO_0ELNSN_7ScaleInE0ELSP_0EEEEEENS4_6LayoutINS5_IJSB_SB_SB_EEENS5_IJNSA_ILi0EEESU_SU_EEEEENS5_IJNS4_10UnderscoreESX_SX_EEEEENS4_23SM90_TMA_LOAD_MULTICASTENS4_14ComposedLayoutINS4_7SwizzleILi3ELi4ELi3EEENS4_18smem_ptr_flag_bitsILi32EEENSS_INS5_IJNSA_ILi8EEESG_EEENS5_IJSG_SB_EEEEEEEvNS4_8identityENS4_13SM90_TMA_LOADES1A_vS1B_EENS_8epilogue10collective18CollectiveEpilogueINS1E_23Sm100TmaWarpSpecializedILi4ELi2ELi16ELb1ELb0EEEJSH_NS5_IJNSS_ISF_SB_EENSS_INSA_ILi16EEESB_EEEEESI_SJ_SI_SJ_NS1E_6fusion15FusionCallbacksIS1I_NS1N_17LinearCombinationISI_fSI_fLNS_15FloatRoundStyleE2EEESH_S1M_JEEENS4_5SM1004TMEM4LOAD26SM100_TMEM_LOAD_32dp32b16xES1C_NS11_INS12_ILi2ELi4ELi3EEES15_NSS_INS5_IJS16_S1K_EEENS5_IJS1K_SB_EEEEEEENS4_39AutoVectorizingCopyWithAssumedAlignmentILi128EEENS4_14SM90_TMA_STOREES21_S23_S23_EEEvvEEEEvNT_6ParamsE --------------------------
	.section	.nv.shared._ZN7cutlass13device_kernelINS_4gemm6kernel13GemmUniversalIN4cute5tupleIJiiiiEEENS1_10collective13CollectiveMmaINS1_35MainloopSm100TmaUmmaWarpSpecializedILi3ELi2ELi4ENS5_IJNS4_1CILi1EEENSA_ILi2EEESB_EEEEENS5_IJNSA_ILi128EEESF_NSA_ILi32EEEEEENS_10tfloat32_tENS5_IJlSB_lEEESI_SJ_NS4_8TiledMMAINS4_8MMA_AtomIJNS4_17SM100_MMA_TF32_SSISI_SI_fLi128ELi128ELNS4_4UMMA5MajorE0ELSO_0ELNSN_7ScaleInE0ELSP_0EEEEEENS4_6LayoutINS5_IJSB_SB_SB_EEENS5_IJNSA_ILi0EEESU_SU_EEEEENS5_IJNS4_10UnderscoreESX_SX_EEEEENS4_23SM90_TMA_LOAD_MULTICASTENS4_14ComposedLayoutINS4_7SwizzleILi3ELi4ELi3EEENS4_18smem_ptr_flag_bitsILi32EEENSS_INS5_IJNSA_ILi8EEESG_EEENS5_IJSG_SB_EEEEEEEvNS4_8identityENS4_13SM90_TMA_LOADES1A_vS1B_EENS_8epilogue10collective18CollectiveEpilogueINS1E_23Sm100TmaWarpSpecializedILi4ELi2ELi16ELb1ELb0EEEJSH_NS5_IJNSS_ISF_SB_EENSS_INSA_ILi16EEESB_EEEEESI_SJ_SI_SJ_NS1E_6fusion15FusionCallbacksIS1I_NS1N_17LinearCombinationISI_fSI_fLNS_15FloatRoundStyleE2EEESH_S1M_JEEENS4_5SM1004TMEM4LOAD26SM100_TMEM_LOAD_32dp32b16xES1C_NS11_INS12_ILi2ELi4ELi3EEES15_NSS_INS5_IJS16_S1K_EEENS5_IJS1K_SB_EEEEEEENS4_39AutoVectorizingCopyWithAssumedAlignmentILi128EEENS4_14SM90_TMA_STOREES21_S23_S23_EEEvvEEEEvNT_6ParamsE,"aw",@nobits
	.sectionflags	@""
	.align	16
	.zero		1024


//--------------------- .nv.shared.reserved.0     --------------------------
	.section	.nv.shared.reserved.0,"aw",@nobits
	.weak		__nv_reservedSMEM_offset_0_alias
	.size		__nv_reservedSMEM_offset_0_alias, 0, 64
	.other		__nv_reservedSMEM_offset_0_alias,@"STO_CUDA_RESERVED_SHARED STV_DEFAULT"
__nv_reservedSMEM_offset_0_alias:
	.zero		0
.nv.shared.reserved.0:
	.zero		64
	.weak		__nv_reservedSMEM_tcgen05_partition
	.type		__nv_reservedSMEM_tcgen05_partition,@object
	.size		__nv_reservedSMEM_tcgen05_partition,(.L_0 - __nv_reservedSMEM_tcgen05_partition)
__nv_reservedSMEM_tcgen05_partition:
	.zero		32
.L_0:


//--------------------- .nv.global                --------------------------
	.section	.nv.global,"aw",@nobits
.nv.global:
	.type		_ZN39_INTERNAL_46be8376_4_k_cu_635fcce4_96194cute1_E,@object
	.size		_ZN39_INTERNAL_46be8376_4_k_cu_635fcce4_96194cute1_E,(_ZN39_INTERNAL_46be8376_4_k_cu_635fcce4_96194cuda3std3__45__cpo6cbeginE - _ZN39_INTERNAL_46be8376_4_k_cu_635fcce4_96194cute1_E)
_ZN39_INTERNAL_46be8376_4_k_cu_635fcce4_96194cute1_E:
	.zero		1
	.type		_ZN39_INTERNAL_46be8376_4_k_cu_635fcce4_96194cuda3std3__45__cpo6cbeginE,@object
	.size		_ZN39_INTERNAL_46be8376_4_k_cu_635fcce4_96194cuda3std3__45__cpo6cbeginE,(_ZN39_INTERNAL_46be8376_4_k_cu_635fcce4_96194cuda3std3__48in_placeE - _ZN39_INTERNAL_46be8376_4_k_cu_635fcce4_96194cuda3std3__45__cpo6cbeginE)
_ZN39_INTERNAL_46be8376_4_k_cu_635fcce4_96194cuda3std3__45__cpo6cbeginE:
	.zero		1
	.type		_ZN39_INTERNAL_46be8376_4_k_cu_635fcce4_96194cuda3std3__48in_placeE,@object
	.size		_ZN39_INTERNAL_46be8376_4_k_cu_635fcce4_96194cuda3std3__48in_placeE,(_ZN39_INTERNAL_46be8376_4_k_cu_635fcce4_96194cuda3std6ranges3__45__cpo9iter_moveE - _ZN39_INTERNAL_46be8376_4_k_cu_635fcce4_96194cuda3std3__48in_placeE)
_ZN39_INTERNAL_46be8376_4_k_cu_635fcce4_96194cuda3std3__48in_placeE:
	.zero		1
	.type		_ZN39_INTERNAL_46be8376_4_k_cu_635fcce4_96194cuda3std6ranges3__45__cpo9iter_moveE,@object
	.size		_ZN39_INTERNAL_46be8376_4_k_cu_635fcce4_96194cuda3std6ranges3__45__cpo9iter_moveE,(_ZN39_INTERNAL_46be8376_4_k_cu_635fcce4_96194cuda3std3__45__cpo5beginE - _ZN39_INTERNAL_46be8376_4_k_cu_635fcce4_96194cuda3std6ranges3__45__cpo9iter_moveE)
_ZN39_INTERNAL_46be8376_4_k_cu_635fcce4_96194cuda3std6ranges3__45__cpo9iter_moveE:
	.zero		1
	.type		_ZN39_INTERNAL_46be8376_4_k_cu_635fcce4_96194cuda3std3__45__cpo5beginE,@object
	.size		_ZN39_INTERNAL_46be8376_4_k_cu_635fcce4_96194cuda3std3__45__cpo5beginE,(_ZN39_INTERNAL_46be8376_4_k_cu_635fcce4_96194cuda3std3__441_GLOBAL__N__46be8376_4_k_cu_635fcce4_96196ignoreE - _ZN39_INTERNAL_46be8376_4_k_cu_635fcce4_96194cuda3std3__45__cpo5beginE)
_ZN39_INTERNAL_46be8376_4_k_cu_635fcce4_96194cuda3std3__45__cpo5beginE:
	.zero		1
	.type		_ZN39_INTERNAL_46be8376_4_k_cu_635fcce4_96194cuda3std3__441_GLOBAL__N__46be8376_4_k_cu_635fcce4_96196ignoreE,@object
	.size		_ZN39_INTERNAL_46be8376_4_k_cu_635fcce4_96194cuda3std3__441_GLOBAL__N__46be8376_4_k_cu_635fcce4_96196ignoreE,(_ZN39_INTERNAL_46be8376_4_k_cu_635fcce4_96194cute7productE - _ZN39_INTERNAL_46be8376_4_k_cu_635fcce4_96194cuda3std3__441_GLOBAL__N__46be8376_4_k_cu_635fcce4_96196ignoreE)
_ZN39_INTERNAL_46be8376_4_k_cu_635fcce4_96194cuda3std3__441_GLOBAL__N__46be8376_4_k_cu_635fcce4_96196ignoreE:
	.zero		1
	.type		_ZN39_INTERNAL_46be8376_4_k_cu_635fcce4_96194cute7productE,@object
	.size		_ZN39_INTERNAL_46be8376_4_k_cu_635fcce4_96194cute7productE,(_ZN39_INTERNAL_46be8376_4_k_cu_635fcce4_96194cuda3std3__45__cpo3endE - _ZN39_INTERNAL_46be8376_4_k_cu_635fcce4_96194cute7productE)
_ZN39_INTERNAL_46be8376_4_k_cu_635fcce4_96194cute7productE:
	.zero		1
	.type		_ZN39_INTERNAL_46be8376_4_k_cu_635fcce4_96194cuda3std3__45__cpo3endE,@object
	.size		_ZN39_INTERNAL_46be8376_4_k_cu_635fcce4_96194cuda3std3__45__cpo3endE,(_ZN39_INTERNAL_46be8376_4_k_cu_635fcce4_96194cuda3std3__419piecewise_constructE - _ZN39_INTERNAL_46be8376_4_k_cu_635fcce4_96194cuda3std3__45__cpo3endE)
_ZN39_INTERNAL_46be8376_4_k_cu_635fcce4_96194cuda3std3__45__cpo3endE:
	.zero		1
	.type		_ZN39_INTERNAL_46be8376_4_k_cu_635fcce4_96194cuda3std3__419piecewise_constructE,@object
	.size		_ZN39_INTERNAL_46be8376_4_k_cu_635fcce4_96194cuda3std3__419piecewise_constructE,(_ZN39_INTERNAL_46be8376_4_k_cu_635fcce4_96194cuda3std3__45__cpo4cendE - _ZN39_INTERNAL_46be8376_4_k_cu_635fcce4_96194cuda3std3__419piecewise_constructE)
_ZN39_INTERNAL_46be8376_4_k_cu_635fcce4_96194cuda3std3__419piecewise_constructE:
	.zero		1
	.type		_ZN39_INTERNAL_46be8376_4_k_cu_635fcce4_96194cuda3std3__45__cpo4cendE,@object
	.size		_ZN39_INTERNAL_46be8376_4_k_cu_635fcce4_96194cuda3std3__45__cpo4cendE,(_ZN39_INTERNAL_46be8376_4_k_cu_635fcce4_96194cuda3std6ranges3__45__cpo4swapE - _ZN39_INTERNAL_46be8376_4_k_cu_635fcce4_96194cuda3std3__45__cpo4cendE)
_ZN39_INTERNAL_46be8376_4_k_cu_635fcce4_96194cuda3std3__45__cpo4cendE:
	.zero		1
	.type		_ZN39_INTERNAL_46be8376_4_k_cu_635fcce4_96194cuda3std6ranges3__45__cpo4swapE,@object
	.size		_ZN39_INTERNAL_46be8376_4_k_cu_635fcce4_96194cuda3std6ranges3__45__cpo4swapE,(.L_10 - _ZN39_INTERNAL_46be8376_4_k_cu_635fcce4_96194cuda3std6ranges3__45__cpo4swapE)
_ZN39_INTERNAL_46be8376_4_k_cu_635fcce4_96194cuda3std6ranges3__45__cpo4swapE:
	.zero		1
.L_10:


//--------------------- .nv.constant0._ZN7cutlass13device_kernelINS_4gemm6kernel13GemmUniversalIN4cute5tupleIJiiiiEEENS1_10collective13CollectiveMmaINS1_35MainloopSm100TmaUmmaWarpSpecializedILi3ELi2ELi4ENS5_IJNS4_1CILi1EEENSA_ILi2EEESB_EEEEENS5_IJNSA_ILi128EEESF_NSA_ILi32EEEEEENS_10tfloat32_tENS5_IJlSB_lEEESI_SJ_NS4_8TiledMMAINS4_8MMA_AtomIJNS4_17SM100_MMA_TF32_SSISI_SI_fLi128ELi128ELNS4_4UMMA5MajorE0ELSO_0ELNSN_7ScaleInE0ELSP_0EEEEEENS4_6LayoutINS5_IJSB_SB_SB_EEENS5_IJNSA_ILi0EEESU_SU_EEEEENS5_IJNS4_10UnderscoreESX_SX_EEEEENS4_23SM90_TMA_LOAD_MULTICASTENS4_14ComposedLayoutINS4_7SwizzleILi3ELi4ELi3EEENS4_18smem_ptr_flag_bitsILi32EEENSS_INS5_IJNSA_ILi8EEESG_EEENS5_IJSG_SB_EEEEEEEvNS4_8identityENS4_13SM90_TMA_LOADES1A_vS1B_EENS_8epilogue10collective18CollectiveEpilogueINS1E_23Sm100TmaWarpSpecializedILi4ELi2ELi16ELb1ELb0EEEJSH_NS5_IJNSS_ISF_SB_EENSS_INSA_ILi16EEESB_EEEEESI_SJ_SI_SJ_NS1E_6fusion15FusionCallbacksIS1I_NS1N_17LinearCombinationISI_fSI_fLNS_15FloatRoundStyleE2EEESH_S1M_JEEENS4_5SM1004TMEM4LOAD26SM100_TMEM_LOAD_32dp32b16xES1C_NS11_INS12_ILi2ELi4ELi3EEES15_NSS_INS5_IJS16_S1K_EEENS5_IJS1K_SB_EEEEEEENS4_39AutoVectorizingCopyWithAssumedAlignmentILi128EEENS4_14SM90_TMA_STOREES21_S23_S23_EEEvvEEEEvNT_6ParamsE --------------------------
	.section	.nv.constant0._ZN7cutlass13device_kernelINS_4gemm6kernel13GemmUniversalIN4cute5tupleIJiiiiEEENS1_10collective13CollectiveMmaINS1_35MainloopSm100TmaUmmaWarpSpecializedILi3ELi2ELi4ENS5_IJNS4_1CILi1EEENSA_ILi2EEESB_EEEEENS5_IJNSA_ILi128EEESF_NSA_ILi32EEEEEENS_10tfloat32_tENS5_IJlSB_lEEESI_SJ_NS4_8TiledMMAINS4_8MMA_AtomIJNS4_17SM100_MMA_TF32_SSISI_SI_fLi128ELi128ELNS4_4UMMA5MajorE0ELSO_0ELNSN_7ScaleInE0ELSP_0EEEEEENS4_6LayoutINS5_IJSB_SB_SB_EEENS5_IJNSA_ILi0EEESU_SU_EEEEENS5_IJNS4_10UnderscoreESX_SX_EEEEENS4_23SM90_TMA_LOAD_MULTICASTENS4_14ComposedLayoutINS4_7SwizzleILi3ELi4ELi3EEENS4_18smem_ptr_flag_bitsILi32EEENSS_INS5_IJNSA_ILi8EEESG_EEENS5_IJSG_SB_EEEEEEEvNS4_8identityENS4_13SM90_TMA_LOADES1A_vS1B_EENS_8epilogue10collective18CollectiveEpilogueINS1E_23Sm100TmaWarpSpecializedILi4ELi2ELi16ELb1ELb0EEEJSH_NS5_IJNSS_ISF_SB_EENSS_INSA_ILi16EEESB_EEEEESI_SJ_SI_SJ_NS1E_6fusion15FusionCallbacksIS1I_NS1N_17LinearCombinationISI_fSI_fLNS_15FloatRoundStyleE2EEESH_S1M_JEEENS4_5SM1004TMEM4LOAD26SM100_TMEM_LOAD_32dp32b16xES1C_NS11_INS12_ILi2ELi4ELi3EEES15_NSS_INS5_IJS16_S1K_EEENS5_IJS1K_SB_EEEEEEENS4_39AutoVectorizingCopyWithAssumedAlignmentILi128EEENS4_14SM90_TMA_STOREES21_S23_S23_EEEvvEEEEvNT_6ParamsE,"a",@progbits
	.sectionflags	@""
	.align	4
.nv.constant0._ZN7cutlass13device_kernelINS_4gemm6kernel13GemmUniversalIN4cute5tupleIJiiiiEEENS1_10collective13CollectiveMmaINS1_35MainloopSm100TmaUmmaWarpSpecializedILi3ELi2ELi4ENS5_IJNS4_1CILi1EEENSA_ILi2EEESB_EEEEENS5_IJNSA_ILi128EEESF_NSA_ILi32EEEEEENS_10tfloat32_tENS5_IJlSB_lEEESI_SJ_NS4_8TiledMMAINS4_8MMA_AtomIJNS4_17SM100_MMA_TF32_SSISI_SI_fLi128ELi128ELNS4_4UMMA5MajorE0ELSO_0ELNSN_7ScaleInE0ELSP_0EEEEEENS4_6LayoutINS5_IJSB_SB_SB_EEENS5_IJNSA_ILi0EEESU_SU_EEEEENS5_IJNS4_10UnderscoreESX_SX_EEEEENS4_23SM90_TMA_LOAD_MULTICASTENS4_14ComposedLayoutINS4_7SwizzleILi3ELi4ELi3EEENS4_18smem_ptr_flag_bitsILi32EEENSS_INS5_IJNSA_ILi8EEESG_EEENS5_IJSG_SB_EEEEEEEvNS4_8identityENS4_13SM90_TMA_LOADES1A_vS1B_EENS_8epilogue10collective18CollectiveEpilogueINS1E_23Sm100TmaWarpSpecializedILi4ELi2ELi16ELb1ELb0EEEJSH_NS5_IJNSS_ISF_SB_EENSS_INSA_ILi16EEESB_EEEEESI_SJ_SI_SJ_NS1E_6fusion15FusionCallbacksIS1I_NS1N_17LinearCombinationISI_fSI_fLNS_15FloatRoundStyleE2EEESH_S1M_JEEENS4_5SM1004TMEM4LOAD26SM100_TMEM_LOAD_32dp32b16xES1C_NS11_INS12_ILi2ELi4ELi3EEES15_NSS_INS5_IJS16_S1K_EEENS5_IJS1K_SB_EEEEEEENS4_39AutoVectorizingCopyWithAssumedAlignmentILi128EEENS4_14SM90_TMA_STOREES21_S23_S23_EEEvvEEEEvNT_6ParamsE:
	.zero		2944


//--------------------- SYMBOLS --------------------------

	.type		.nv.reservedSmem.offset0,@object
	.size		.nv.reservedSmem.offset0,0x4
	.type		.nv.reservedSmem.cap,@object
	.size		.nv.reservedSmem.cap,0x4
	.type		__assertfail,@function
